//
// Generated by NVIDIA NVVM Compiler
//
// Compiler Build ID: CL-36424714
// Cuda compilation tools, release 13.0, V13.0.88
// Based on NVVM 20.0.0
//

.version 9.0
.target sm_100
.address_size 64

	// .globl	_ZN8CudaCalc21fft16_shared2d_kernelEPK6float2PS0_i
// _ZZN8CudaCalc21fft16_shared2d_kernelEPK6float2PS0_iE5shmem has been demoted
.global .align 4 .b8 __cudart_i2opi_f[24] = {65, 144, 67, 60, 153, 149, 98, 219, 192, 221, 52, 245, 209, 87, 39, 252, 41, 21, 68, 78, 110, 131, 249, 162};

.visible .entry _ZN8CudaCalc21fft16_shared2d_kernelEPK6float2PS0_i(
	.param .u64 .ptr .align 1 _ZN8CudaCalc21fft16_shared2d_kernelEPK6float2PS0_i_param_0,
	.param .u64 .ptr .align 1 _ZN8CudaCalc21fft16_shared2d_kernelEPK6float2PS0_i_param_1,
	.param .u32 _ZN8CudaCalc21fft16_shared2d_kernelEPK6float2PS0_i_param_2
)
{
	.local .align 16 .b8 	__local_depot0[64];
	.reg .b64 	%SP;
	.reg .b64 	%SPL;
	.reg .pred 	%p<48>;
	.reg .b32 	%r<265>;
	.reg .b32 	%f<193>;
	.reg .b64 	%rd<121>;
	.reg .b64 	%fd<22>;
	// demoted variable
	.shared .align 8 .b8 _ZZN8CudaCalc21fft16_shared2d_kernelEPK6float2PS0_iE5shmem[8192];
	mov.u64 	%SPL, __local_depot0;
	ld.param.u64 	%rd44, [_ZN8CudaCalc21fft16_shared2d_kernelEPK6float2PS0_i_param_0];
	ld.param.u64 	%rd45, [_ZN8CudaCalc21fft16_shared2d_kernelEPK6float2PS0_i_param_1];
	ld.param.u32 	%r92, [_ZN8CudaCalc21fft16_shared2d_kernelEPK6float2PS0_i_param_2];
	add.u64 	%rd1, %SPL, 0;
	mov.u32 	%r1, %tid.x;
	shr.u32 	%r2, %r1, 4;
	and.b32  	%r3, %r1, 15;
	mov.u32 	%r93, %ctaid.x;
	shl.b32 	%r94, %r93, 6;
	or.b32  	%r4, %r94, %r2;
	setp.ge.s32 	%p1, %r4, %r92;
	@%p1 bra 	$L__BB0_58;
	cvta.to.global.u64 	%rd47, %rd44;
	mov.b32 	%r95, 12;
	mov.b32 	%r96, 4;
	mov.b32 	%r97, 8;
	mov.b32 	%r98, 0;
	st.local.v4.u32 	[%rd1], {%r98, %r97, %r96, %r95};
	mov.b32 	%r99, 14;
	mov.b32 	%r100, 6;
	mov.b32 	%r101, 10;
	mov.b32 	%r102, 2;
	st.local.v4.u32 	[%rd1+16], {%r102, %r101, %r100, %r99};
	mov.b32 	%r103, 13;
	mov.b32 	%r104, 5;
	mov.b32 	%r105, 9;
	mov.b32 	%r106, 1;
	st.local.v4.u32 	[%rd1+32], {%r106, %r105, %r104, %r103};
	mov.b32 	%r107, 15;
	mov.b32 	%r108, 7;
	mov.b32 	%r109, 11;
	mov.b32 	%r110, 3;
	st.local.v4.u32 	[%rd1+48], {%r110, %r109, %r108, %r107};
	shl.b32 	%r111, %r4, 4;
	or.b32  	%r5, %r111, %r3;
	mul.wide.u32 	%rd48, %r3, 4;
	add.s64 	%rd49, %rd1, %rd48;
	ld.local.u32 	%r112, [%rd49];
	mul.wide.s32 	%rd50, %r5, 8;
	add.s64 	%rd51, %rd47, %rd50;
	ld.global.nc.v2.f32 	{%f43, %f44}, [%rd51];
	shl.b32 	%r113, %r2, 7;
	mov.u32 	%r114, _ZZN8CudaCalc21fft16_shared2d_kernelEPK6float2PS0_iE5shmem;
	add.s32 	%r6, %r114, %r113;
	shl.b32 	%r115, %r112, 3;
	add.s32 	%r116, %r6, %r115;
	st.shared.v2.f32 	[%r116], {%f43, %f44};
	bar.sync 	0;
	setp.gt.u32 	%p2, %r3, 7;
	@%p2 bra 	$L__BB0_3;
	shl.b32 	%r117, %r3, 4;
	add.s32 	%r118, %r6, %r117;
	ld.shared.v2.f32 	{%f45, %f46}, [%r118];
	ld.shared.v2.f32 	{%f47, %f48}, [%r118+8];
	add.f32 	%f49, %f45, %f47;
	add.f32 	%f50, %f46, %f48;
	st.shared.v2.f32 	[%r118], {%f49, %f50};
	sub.f32 	%f51, %f45, %f47;
	sub.f32 	%f52, %f46, %f48;
	st.shared.v2.f32 	[%r118+8], {%f51, %f52};
$L__BB0_3:
	setp.gt.u32 	%p3, %r3, 7;
	bar.sync 	0;
	@%p3 bra 	$L__BB0_21;
	and.b32  	%r119, %r1, 1;
	shl.b32 	%r120, %r1, 1;
	and.b32  	%r121, %r120, 12;
	or.b32  	%r122, %r121, %r119;
	shl.b32 	%r123, %r122, 3;
	add.s32 	%r7, %r6, %r123;
	ld.shared.v2.f32 	{%f2, %f1}, [%r7];
	ld.shared.v2.f32 	{%f4, %f3}, [%r7+16];
	cvt.rn.f64.u32 	%fd1, %r119;
	mul.f64 	%fd2, %fd1, 0dC00921FB54442D18;
	mul.f64 	%fd3, %fd2, 0d3FE0000000000000;
	cvt.rn.f32.f64 	%f5, %fd3;
	mul.f32 	%f53, %f5, 0f3F22F983;
	cvt.rni.s32.f32 	%r247, %f53;
	cvt.rn.f32.s32 	%f54, %r247;
	fma.rn.f32 	%f55, %f54, 0fBFC90FDA, %f5;
	fma.rn.f32 	%f56, %f54, 0fB3A22168, %f55;
	fma.rn.f32 	%f188, %f54, 0fA7C234C5, %f56;
	abs.f32 	%f7, %f5;
	setp.ltu.f32 	%p4, %f7, 0f47CE4780;
	mov.u32 	%r243, %r247;
	mov.f32 	%f187, %f188;
	@%p4 bra 	$L__BB0_12;
	setp.neu.f32 	%p5, %f7, 0f7F800000;
	@%p5 bra 	$L__BB0_7;
	mov.f32 	%f59, 0f00000000;
	mul.rn.f32 	%f187, %f5, %f59;
	mov.b32 	%r243, 0;
	bra.uni 	$L__BB0_12;
$L__BB0_7:
	mov.b32 	%r9, %f5;
	shl.b32 	%r125, %r9, 8;
	or.b32  	%r10, %r125, -2147483648;
	mov.b64 	%rd105, 0;
	mov.b32 	%r240, 0;
	mov.u64 	%rd103, __cudart_i2opi_f;
	mov.u64 	%rd104, %rd1;
$L__BB0_8:
	.pragma "nounroll";
	ld.global.nc.u32 	%r126, [%rd103];
	mad.wide.u32 	%rd54, %r126, %r10, %rd105;
	shr.u64 	%rd105, %rd54, 32;
	st.local.u32 	[%rd104], %rd54;
	add.s32 	%r240, %r240, 1;
	add.s64 	%rd104, %rd104, 4;
	add.s64 	%rd103, %rd103, 4;
	setp.ne.s32 	%p6, %r240, 6;
	@%p6 bra 	$L__BB0_8;
	shr.u32 	%r127, %r9, 23;
	st.local.u32 	[%rd1+24], %rd105;
	and.b32  	%r13, %r127, 31;
	and.b32  	%r128, %r127, 224;
	add.s32 	%r129, %r128, -128;
	shr.u32 	%r130, %r129, 5;
	mul.wide.u32 	%rd55, %r130, 4;
	sub.s64 	%rd8, %rd1, %rd55;
	ld.local.u32 	%r241, [%rd8+24];
	ld.local.u32 	%r242, [%rd8+20];
	setp.eq.s32 	%p7, %r13, 0;
	@%p7 bra 	$L__BB0_11;
	shf.l.wrap.b32 	%r241, %r242, %r241, %r13;
	ld.local.u32 	%r131, [%rd8+16];
	shf.l.wrap.b32 	%r242, %r131, %r242, %r13;
$L__BB0_11:
	shr.u32 	%r132, %r241, 30;
	shf.l.wrap.b32 	%r133, %r242, %r241, 2;
	shl.b32 	%r134, %r242, 2;
	shr.s32 	%r135, %r133, 31;
	sub.s32 	%r243, %r135, %r132;
	xor.b32  	%r136, %r135, %r133;
	xor.b32  	%r137, %r135, %r134;
	cvt.u64.u32 	%rd56, %r136;
	shl.b64 	%rd57, %rd56, 32;
	cvt.u64.u32 	%rd58, %r137;
	or.b64  	%rd59, %rd57, %rd58;
	cvt.rn.f64.s64 	%fd4, %rd59;
	mul.f64 	%fd5, %fd4, 0d3BF921FB54442D19;
	cvt.rn.f32.f64 	%f57, %fd5;
	neg.f32 	%f58, %f57;
	setp.lt.s32 	%p8, %r133, 0;
	selp.f32 	%f187, %f57, %f58, %p8;
$L__BB0_12:
	setp.ltu.f32 	%p9, %f7, 0f47CE4780;
	add.s32 	%r139, %r243, 1;
	mul.rn.f32 	%f60, %f187, %f187;
	and.b32  	%r140, %r243, 1;
	setp.eq.b32 	%p10, %r140, 1;
	selp.f32 	%f61, %f187, 0f3F800000, %p10;
	fma.rn.f32 	%f62, %f60, %f61, 0f00000000;
	fma.rn.f32 	%f63, %f60, 0f37CBAC00, 0fBAB607ED;
	selp.f32 	%f64, 0fB94D4153, %f63, %p10;
	selp.f32 	%f65, 0f3C0885E4, 0f3D2AAABB, %p10;
	fma.rn.f32 	%f66, %f64, %f60, %f65;
	selp.f32 	%f67, 0fBE2AAAA8, 0fBEFFFFFF, %p10;
	fma.rn.f32 	%f68, %f66, %f60, %f67;
	fma.rn.f32 	%f69, %f68, %f62, %f61;
	and.b32  	%r141, %r139, 2;
	setp.eq.s32 	%p11, %r141, 0;
	mov.f32 	%f70, 0f00000000;
	sub.f32 	%f71, %f70, %f69;
	selp.f32 	%f11, %f69, %f71, %p11;
	@%p9 bra 	$L__BB0_20;
	setp.neu.f32 	%p12, %f7, 0f7F800000;
	@%p12 bra 	$L__BB0_15;
	mov.f32 	%f74, 0f00000000;
	mul.rn.f32 	%f188, %f5, %f74;
	mov.b32 	%r247, 0;
	bra.uni 	$L__BB0_20;
$L__BB0_15:
	mov.b32 	%r22, %f5;
	shl.b32 	%r143, %r22, 8;
	or.b32  	%r23, %r143, -2147483648;
	mov.b64 	%rd108, 0;
	mov.b32 	%r244, 0;
	mov.u64 	%rd106, __cudart_i2opi_f;
	mov.u64 	%rd107, %rd1;
$L__BB0_16:
	.pragma "nounroll";
	ld.global.nc.u32 	%r144, [%rd106];
	mad.wide.u32 	%rd62, %r144, %r23, %rd108;
	shr.u64 	%rd108, %rd62, 32;
	st.local.u32 	[%rd107], %rd62;
	add.s32 	%r244, %r244, 1;
	add.s64 	%rd107, %rd107, 4;
	add.s64 	%rd106, %rd106, 4;
	setp.ne.s32 	%p13, %r244, 6;
	@%p13 bra 	$L__BB0_16;
	shr.u32 	%r145, %r22, 23;
	st.local.u32 	[%rd1+24], %rd108;
	and.b32  	%r26, %r145, 31;
	and.b32  	%r146, %r145, 224;
	add.s32 	%r147, %r146, -128;
	shr.u32 	%r148, %r147, 5;
	mul.wide.u32 	%rd63, %r148, 4;
	sub.s64 	%rd15, %rd1, %rd63;
	ld.local.u32 	%r245, [%rd15+24];
	ld.local.u32 	%r246, [%rd15+20];
	setp.eq.s32 	%p14, %r26, 0;
	@%p14 bra 	$L__BB0_19;
	shf.l.wrap.b32 	%r245, %r246, %r245, %r26;
	ld.local.u32 	%r149, [%rd15+16];
	shf.l.wrap.b32 	%r246, %r149, %r246, %r26;
$L__BB0_19:
	shr.u32 	%r150, %r245, 30;
	shf.l.wrap.b32 	%r151, %r246, %r245, 2;
	shl.b32 	%r152, %r246, 2;
	shr.s32 	%r153, %r151, 31;
	sub.s32 	%r247, %r153, %r150;
	xor.b32  	%r154, %r153, %r151;
	xor.b32  	%r155, %r153, %r152;
	cvt.u64.u32 	%rd64, %r154;
	shl.b64 	%rd65, %rd64, 32;
	cvt.u64.u32 	%rd66, %r155;
	or.b64  	%rd67, %rd65, %rd66;
	cvt.rn.f64.s64 	%fd6, %rd67;
	mul.f64 	%fd7, %fd6, 0d3BF921FB54442D19;
	cvt.rn.f32.f64 	%f72, %fd7;
	neg.f32 	%f73, %f72;
	setp.lt.s32 	%p15, %r151, 0;
	selp.f32 	%f188, %f72, %f73, %p15;
$L__BB0_20:
	mul.rn.f32 	%f75, %f188, %f188;
	and.b32  	%r157, %r247, 1;
	setp.eq.b32 	%p16, %r157, 1;
	selp.f32 	%f76, 0f3F800000, %f188, %p16;
	fma.rn.f32 	%f77, %f75, %f76, 0f00000000;
	fma.rn.f32 	%f78, %f75, 0f37CBAC00, 0fBAB607ED;
	selp.f32 	%f79, %f78, 0fB94D4153, %p16;
	selp.f32 	%f80, 0f3D2AAABB, 0f3C0885E4, %p16;
	fma.rn.f32 	%f81, %f79, %f75, %f80;
	selp.f32 	%f82, 0fBEFFFFFF, 0fBE2AAAA8, %p16;
	fma.rn.f32 	%f83, %f81, %f75, %f82;
	fma.rn.f32 	%f84, %f83, %f77, %f76;
	and.b32  	%r158, %r247, 2;
	setp.eq.s32 	%p17, %r158, 0;
	mov.f32 	%f85, 0f00000000;
	sub.f32 	%f86, %f85, %f84;
	selp.f32 	%f87, %f84, %f86, %p17;
	mul.f32 	%f88, %f4, %f11;
	mul.f32 	%f89, %f3, %f87;
	sub.f32 	%f90, %f88, %f89;
	mul.f32 	%f91, %f4, %f87;
	fma.rn.f32 	%f92, %f3, %f11, %f91;
	add.f32 	%f93, %f2, %f90;
	add.f32 	%f94, %f1, %f92;
	st.shared.v2.f32 	[%r7], {%f93, %f94};
	sub.f32 	%f95, %f2, %f90;
	sub.f32 	%f96, %f1, %f92;
	st.shared.v2.f32 	[%r7+16], {%f95, %f96};
$L__BB0_21:
	setp.gt.u32 	%p18, %r3, 7;
	bar.sync 	0;
	@%p18 bra 	$L__BB0_39;
	and.b32  	%r159, %r1, 3;
	shl.b32 	%r160, %r1, 1;
	and.b32  	%r161, %r160, 8;
	or.b32  	%r162, %r161, %r159;
	shl.b32 	%r163, %r162, 3;
	add.s32 	%r35, %r6, %r163;
	ld.shared.v2.f32 	{%f16, %f15}, [%r35];
	ld.shared.v2.f32 	{%f18, %f17}, [%r35+32];
	cvt.rn.f64.u32 	%fd8, %r159;
	mul.f64 	%fd9, %fd8, 0dC00921FB54442D18;
	mul.f64 	%fd10, %fd9, 0d3FD0000000000000;
	cvt.rn.f32.f64 	%f19, %fd10;
	mul.f32 	%f97, %f19, 0f3F22F983;
	cvt.rni.s32.f32 	%r255, %f97;
	cvt.rn.f32.s32 	%f98, %r255;
	fma.rn.f32 	%f99, %f98, 0fBFC90FDA, %f19;
	fma.rn.f32 	%f100, %f98, 0fB3A22168, %f99;
	fma.rn.f32 	%f190, %f98, 0fA7C234C5, %f100;
	abs.f32 	%f21, %f19;
	setp.ltu.f32 	%p19, %f21, 0f47CE4780;
	mov.u32 	%r251, %r255;
	mov.f32 	%f189, %f190;
	@%p19 bra 	$L__BB0_30;
	setp.neu.f32 	%p20, %f21, 0f7F800000;
	@%p20 bra 	$L__BB0_25;
	mov.f32 	%f103, 0f00000000;
	mul.rn.f32 	%f189, %f19, %f103;
	mov.b32 	%r251, 0;
	bra.uni 	$L__BB0_30;
$L__BB0_25:
	mov.b32 	%r37, %f19;
	shl.b32 	%r165, %r37, 8;
	or.b32  	%r38, %r165, -2147483648;
	mov.b64 	%rd111, 0;
	mov.b32 	%r248, 0;
	mov.u64 	%rd109, __cudart_i2opi_f;
	mov.u64 	%rd110, %rd1;
$L__BB0_26:
	.pragma "nounroll";
	ld.global.nc.u32 	%r166, [%rd109];
	mad.wide.u32 	%rd70, %r166, %r38, %rd111;
	shr.u64 	%rd111, %rd70, 32;
	st.local.u32 	[%rd110], %rd70;
	add.s32 	%r248, %r248, 1;
	add.s64 	%rd110, %rd110, 4;
	add.s64 	%rd109, %rd109, 4;
	setp.ne.s32 	%p21, %r248, 6;
	@%p21 bra 	$L__BB0_26;
	shr.u32 	%r167, %r37, 23;
	st.local.u32 	[%rd1+24], %rd111;
	and.b32  	%r41, %r167, 31;
	and.b32  	%r168, %r167, 224;
	add.s32 	%r169, %r168, -128;
	shr.u32 	%r170, %r169, 5;
	mul.wide.u32 	%rd71, %r170, 4;
	sub.s64 	%rd22, %rd1, %rd71;
	ld.local.u32 	%r249, [%rd22+24];
	ld.local.u32 	%r250, [%rd22+20];
	setp.eq.s32 	%p22, %r41, 0;
	@%p22 bra 	$L__BB0_29;
	shf.l.wrap.b32 	%r249, %r250, %r249, %r41;
	ld.local.u32 	%r171, [%rd22+16];
	shf.l.wrap.b32 	%r250, %r171, %r250, %r41;
$L__BB0_29:
	shr.u32 	%r172, %r249, 30;
	shf.l.wrap.b32 	%r173, %r250, %r249, 2;
	shl.b32 	%r174, %r250, 2;
	shr.s32 	%r175, %r173, 31;
	sub.s32 	%r251, %r175, %r172;
	xor.b32  	%r176, %r175, %r173;
	xor.b32  	%r177, %r175, %r174;
	cvt.u64.u32 	%rd72, %r176;
	shl.b64 	%rd73, %rd72, 32;
	cvt.u64.u32 	%rd74, %r177;
	or.b64  	%rd75, %rd73, %rd74;
	cvt.rn.f64.s64 	%fd11, %rd75;
	mul.f64 	%fd12, %fd11, 0d3BF921FB54442D19;
	cvt.rn.f32.f64 	%f101, %fd12;
	neg.f32 	%f102, %f101;
	setp.lt.s32 	%p23, %r173, 0;
	selp.f32 	%f189, %f101, %f102, %p23;
$L__BB0_30:
	setp.ltu.f32 	%p24, %f21, 0f47CE4780;
	add.s32 	%r179, %r251, 1;
	mul.rn.f32 	%f104, %f189, %f189;
	and.b32  	%r180, %r251, 1;
	setp.eq.b32 	%p25, %r180, 1;
	selp.f32 	%f105, %f189, 0f3F800000, %p25;
	fma.rn.f32 	%f106, %f104, %f105, 0f00000000;
	fma.rn.f32 	%f107, %f104, 0f37CBAC00, 0fBAB607ED;
	selp.f32 	%f108, 0fB94D4153, %f107, %p25;
	selp.f32 	%f109, 0f3C0885E4, 0f3D2AAABB, %p25;
	fma.rn.f32 	%f110, %f108, %f104, %f109;
	selp.f32 	%f111, 0fBE2AAAA8, 0fBEFFFFFF, %p25;
	fma.rn.f32 	%f112, %f110, %f104, %f111;
	fma.rn.f32 	%f113, %f112, %f106, %f105;
	and.b32  	%r181, %r179, 2;
	setp.eq.s32 	%p26, %r181, 0;
	mov.f32 	%f114, 0f00000000;
	sub.f32 	%f115, %f114, %f113;
	selp.f32 	%f25, %f113, %f115, %p26;
	@%p24 bra 	$L__BB0_38;
	setp.neu.f32 	%p27, %f21, 0f7F800000;
	@%p27 bra 	$L__BB0_33;
	mov.f32 	%f118, 0f00000000;
	mul.rn.f32 	%f190, %f19, %f118;
	mov.b32 	%r255, 0;
	bra.uni 	$L__BB0_38;
$L__BB0_33:
	mov.b32 	%r50, %f19;
	shl.b32 	%r183, %r50, 8;
	or.b32  	%r51, %r183, -2147483648;
	mov.b64 	%rd114, 0;
	mov.b32 	%r252, 0;
	mov.u64 	%rd112, __cudart_i2opi_f;
	mov.u64 	%rd113, %rd1;
$L__BB0_34:
	.pragma "nounroll";
	ld.global.nc.u32 	%r184, [%rd112];
	mad.wide.u32 	%rd78, %r184, %r51, %rd114;
	shr.u64 	%rd114, %rd78, 32;
	st.local.u32 	[%rd113], %rd78;
	add.s32 	%r252, %r252, 1;
	add.s64 	%rd113, %rd113, 4;
	add.s64 	%rd112, %rd112, 4;
	setp.ne.s32 	%p28, %r252, 6;
	@%p28 bra 	$L__BB0_34;
	shr.u32 	%r185, %r50, 23;
	st.local.u32 	[%rd1+24], %rd114;
	and.b32  	%r54, %r185, 31;
	and.b32  	%r186, %r185, 224;
	add.s32 	%r187, %r186, -128;
	shr.u32 	%r188, %r187, 5;
	mul.wide.u32 	%rd79, %r188, 4;
	sub.s64 	%rd29, %rd1, %rd79;
	ld.local.u32 	%r253, [%rd29+24];
	ld.local.u32 	%r254, [%rd29+20];
	setp.eq.s32 	%p29, %r54, 0;
	@%p29 bra 	$L__BB0_37;
	shf.l.wrap.b32 	%r253, %r254, %r253, %r54;
	ld.local.u32 	%r189, [%rd29+16];
	shf.l.wrap.b32 	%r254, %r189, %r254, %r54;
$L__BB0_37:
	shr.u32 	%r190, %r253, 30;
	shf.l.wrap.b32 	%r191, %r254, %r253, 2;
	shl.b32 	%r192, %r254, 2;
	shr.s32 	%r193, %r191, 31;
	sub.s32 	%r255, %r193, %r190;
	xor.b32  	%r194, %r193, %r191;
	xor.b32  	%r195, %r193, %r192;
	cvt.u64.u32 	%rd80, %r194;
	shl.b64 	%rd81, %rd80, 32;
	cvt.u64.u32 	%rd82, %r195;
	or.b64  	%rd83, %rd81, %rd82;
	cvt.rn.f64.s64 	%fd13, %rd83;
	mul.f64 	%fd14, %fd13, 0d3BF921FB54442D19;
	cvt.rn.f32.f64 	%f116, %fd14;
	neg.f32 	%f117, %f116;
	setp.lt.s32 	%p30, %r191, 0;
	selp.f32 	%f190, %f116, %f117, %p30;
$L__BB0_38:
	mul.rn.f32 	%f119, %f190, %f190;
	and.b32  	%r197, %r255, 1;
	setp.eq.b32 	%p31, %r197, 1;
	selp.f32 	%f120, 0f3F800000, %f190, %p31;
	fma.rn.f32 	%f121, %f119, %f120, 0f00000000;
	fma.rn.f32 	%f122, %f119, 0f37CBAC00, 0fBAB607ED;
	selp.f32 	%f123, %f122, 0fB94D4153, %p31;
	selp.f32 	%f124, 0f3D2AAABB, 0f3C0885E4, %p31;
	fma.rn.f32 	%f125, %f123, %f119, %f124;
	selp.f32 	%f126, 0fBEFFFFFF, 0fBE2AAAA8, %p31;
	fma.rn.f32 	%f127, %f125, %f119, %f126;
	fma.rn.f32 	%f128, %f127, %f121, %f120;
	and.b32  	%r198, %r255, 2;
	setp.eq.s32 	%p32, %r198, 0;
	mov.f32 	%f129, 0f00000000;
	sub.f32 	%f130, %f129, %f128;
	selp.f32 	%f131, %f128, %f130, %p32;
	mul.f32 	%f132, %f18, %f25;
	mul.f32 	%f133, %f17, %f131;
	sub.f32 	%f134, %f132, %f133;
	mul.f32 	%f135, %f18, %f131;
	fma.rn.f32 	%f136, %f17, %f25, %f135;
	add.f32 	%f137, %f16, %f134;
	add.f32 	%f138, %f15, %f136;
	st.shared.v2.f32 	[%r35], {%f137, %f138};
	sub.f32 	%f139, %f16, %f134;
	sub.f32 	%f140, %f15, %f136;
	st.shared.v2.f32 	[%r35+32], {%f139, %f140};
$L__BB0_39:
	setp.gt.u32 	%p33, %r3, 7;
	bar.sync 	0;
	mov.b32 	%r264, -8;
	@%p33 bra 	$L__BB0_57;
	shl.b32 	%r200, %r3, 3;
	add.s32 	%r63, %r6, %r200;
	ld.shared.v2.f32 	{%f30, %f29}, [%r63];
	ld.shared.v2.f32 	{%f32, %f31}, [%r63+64];
	cvt.rn.f64.u32 	%fd15, %r3;
	mul.f64 	%fd16, %fd15, 0dC00921FB54442D18;
	mul.f64 	%fd17, %fd16, 0d3FC0000000000000;
	cvt.rn.f32.f64 	%f33, %fd17;
	mul.f32 	%f141, %f33, 0f3F22F983;
	cvt.rni.s32.f32 	%r263, %f141;
	cvt.rn.f32.s32 	%f142, %r263;
	fma.rn.f32 	%f143, %f142, 0fBFC90FDA, %f33;
	fma.rn.f32 	%f144, %f142, 0fB3A22168, %f143;
	fma.rn.f32 	%f192, %f142, 0fA7C234C5, %f144;
	abs.f32 	%f35, %f33;
	setp.ltu.f32 	%p34, %f35, 0f47CE4780;
	mov.u32 	%r259, %r263;
	mov.f32 	%f191, %f192;
	@%p34 bra 	$L__BB0_48;
	setp.neu.f32 	%p35, %f35, 0f7F800000;
	@%p35 bra 	$L__BB0_43;
	mov.f32 	%f147, 0f00000000;
	mul.rn.f32 	%f191, %f33, %f147;
	mov.b32 	%r259, 0;
	bra.uni 	$L__BB0_48;
$L__BB0_43:
	mov.b32 	%r65, %f33;
	shl.b32 	%r202, %r65, 8;
	or.b32  	%r66, %r202, -2147483648;
	mov.b64 	%rd117, 0;
	mov.b32 	%r256, 0;
	mov.u64 	%rd115, __cudart_i2opi_f;
	mov.u64 	%rd116, %rd1;
$L__BB0_44:
	.pragma "nounroll";
	ld.global.nc.u32 	%r203, [%rd115];
	mad.wide.u32 	%rd86, %r203, %r66, %rd117;
	shr.u64 	%rd117, %rd86, 32;
	st.local.u32 	[%rd116], %rd86;
	add.s32 	%r256, %r256, 1;
	add.s64 	%rd116, %rd116, 4;
	add.s64 	%rd115, %rd115, 4;
	setp.ne.s32 	%p36, %r256, 6;
	@%p36 bra 	$L__BB0_44;
	shr.u32 	%r204, %r65, 23;
	st.local.u32 	[%rd1+24], %rd117;
	and.b32  	%r69, %r204, 31;
	and.b32  	%r205, %r204, 224;
	add.s32 	%r206, %r205, -128;
	shr.u32 	%r207, %r206, 5;
	mul.wide.u32 	%rd87, %r207, 4;
	sub.s64 	%rd36, %rd1, %rd87;
	ld.local.u32 	%r257, [%rd36+24];
	ld.local.u32 	%r258, [%rd36+20];
	setp.eq.s32 	%p37, %r69, 0;
	@%p37 bra 	$L__BB0_47;
	shf.l.wrap.b32 	%r257, %r258, %r257, %r69;
	ld.local.u32 	%r208, [%rd36+16];
	shf.l.wrap.b32 	%r258, %r208, %r258, %r69;
$L__BB0_47:
	shr.u32 	%r209, %r257, 30;
	shf.l.wrap.b32 	%r210, %r258, %r257, 2;
	shl.b32 	%r211, %r258, 2;
	shr.s32 	%r212, %r210, 31;
	sub.s32 	%r259, %r212, %r209;
	xor.b32  	%r213, %r212, %r210;
	xor.b32  	%r214, %r212, %r211;
	cvt.u64.u32 	%rd88, %r213;
	shl.b64 	%rd89, %rd88, 32;
	cvt.u64.u32 	%rd90, %r214;
	or.b64  	%rd91, %rd89, %rd90;
	cvt.rn.f64.s64 	%fd18, %rd91;
	mul.f64 	%fd19, %fd18, 0d3BF921FB54442D19;
	cvt.rn.f32.f64 	%f145, %fd19;
	neg.f32 	%f146, %f145;
	setp.lt.s32 	%p38, %r210, 0;
	selp.f32 	%f191, %f145, %f146, %p38;
$L__BB0_48:
	setp.ltu.f32 	%p39, %f35, 0f47CE4780;
	add.s32 	%r216, %r259, 1;
	mul.rn.f32 	%f148, %f191, %f191;
	and.b32  	%r217, %r259, 1;
	setp.eq.b32 	%p40, %r217, 1;
	selp.f32 	%f149, %f191, 0f3F800000, %p40;
	fma.rn.f32 	%f150, %f148, %f149, 0f00000000;
	fma.rn.f32 	%f151, %f148, 0f37CBAC00, 0fBAB607ED;
	selp.f32 	%f152, 0fB94D4153, %f151, %p40;
	selp.f32 	%f153, 0f3C0885E4, 0f3D2AAABB, %p40;
	fma.rn.f32 	%f154, %f152, %f148, %f153;
	selp.f32 	%f155, 0fBE2AAAA8, 0fBEFFFFFF, %p40;
	fma.rn.f32 	%f156, %f154, %f148, %f155;
	fma.rn.f32 	%f157, %f156, %f150, %f149;
	and.b32  	%r218, %r216, 2;
	setp.eq.s32 	%p41, %r218, 0;
	mov.f32 	%f158, 0f00000000;
	sub.f32 	%f159, %f158, %f157;
	selp.f32 	%f39, %f157, %f159, %p41;
	@%p39 bra 	$L__BB0_56;
	setp.neu.f32 	%p42, %f35, 0f7F800000;
	@%p42 bra 	$L__BB0_51;
	mov.f32 	%f162, 0f00000000;
	mul.rn.f32 	%f192, %f33, %f162;
	mov.b32 	%r263, 0;
	bra.uni 	$L__BB0_56;
$L__BB0_51:
	mov.b32 	%r78, %f33;
	shl.b32 	%r220, %r78, 8;
	or.b32  	%r79, %r220, -2147483648;
	mov.b64 	%rd120, 0;
	mov.b32 	%r260, 0;
	mov.u64 	%rd118, __cudart_i2opi_f;
	mov.u64 	%rd119, %rd1;
$L__BB0_52:
	.pragma "nounroll";
	ld.global.nc.u32 	%r221, [%rd118];
	mad.wide.u32 	%rd94, %r221, %r79, %rd120;
	shr.u64 	%rd120, %rd94, 32;
	st.local.u32 	[%rd119], %rd94;
	add.s32 	%r260, %r260, 1;
	add.s64 	%rd119, %rd119, 4;
	add.s64 	%rd118, %rd118, 4;
	setp.ne.s32 	%p43, %r260, 6;
	@%p43 bra 	$L__BB0_52;
	shr.u32 	%r222, %r78, 23;
	st.local.u32 	[%rd1+24], %rd120;
	and.b32  	%r82, %r222, 31;
	and.b32  	%r223, %r222, 224;
	add.s32 	%r224, %r223, -128;
	shr.u32 	%r225, %r224, 5;
	mul.wide.u32 	%rd95, %r225, 4;
	sub.s64 	%rd43, %rd1, %rd95;
	ld.local.u32 	%r261, [%rd43+24];
	ld.local.u32 	%r262, [%rd43+20];
	setp.eq.s32 	%p44, %r82, 0;
	@%p44 bra 	$L__BB0_55;
	shf.l.wrap.b32 	%r261, %r262, %r261, %r82;
	ld.local.u32 	%r226, [%rd43+16];
	shf.l.wrap.b32 	%r262, %r226, %r262, %r82;
$L__BB0_55:
	shr.u32 	%r227, %r261, 30;
	shf.l.wrap.b32 	%r228, %r262, %r261, 2;
	shl.b32 	%r229, %r262, 2;
	shr.s32 	%r230, %r228, 31;
	sub.s32 	%r263, %r230, %r227;
	xor.b32  	%r231, %r230, %r228;
	xor.b32  	%r232, %r230, %r229;
	cvt.u64.u32 	%rd96, %r231;
	shl.b64 	%rd97, %rd96, 32;
	cvt.u64.u32 	%rd98, %r232;
	or.b64  	%rd99, %rd97, %rd98;
	cvt.rn.f64.s64 	%fd20, %rd99;
	mul.f64 	%fd21, %fd20, 0d3BF921FB54442D19;
	cvt.rn.f32.f64 	%f160, %fd21;
	neg.f32 	%f161, %f160;
	setp.lt.s32 	%p45, %r228, 0;
	selp.f32 	%f192, %f160, %f161, %p45;
$L__BB0_56:
	mul.rn.f32 	%f163, %f192, %f192;
	and.b32  	%r235, %r263, 1;
	setp.eq.b32 	%p46, %r235, 1;
	selp.f32 	%f164, 0f3F800000, %f192, %p46;
	fma.rn.f32 	%f165, %f163, %f164, 0f00000000;
	fma.rn.f32 	%f166, %f163, 0f37CBAC00, 0fBAB607ED;
	selp.f32 	%f167, %f166, 0fB94D4153, %p46;
	selp.f32 	%f168, 0f3D2AAABB, 0f3C0885E4, %p46;
	fma.rn.f32 	%f169, %f167, %f163, %f168;
	selp.f32 	%f170, 0fBEFFFFFF, 0fBE2AAAA8, %p46;
	fma.rn.f32 	%f171, %f169, %f163, %f170;
	fma.rn.f32 	%f172, %f171, %f165, %f164;
	and.b32  	%r236, %r263, 2;
	setp.eq.s32 	%p47, %r236, 0;
	mov.f32 	%f173, 0f00000000;
	sub.f32 	%f174, %f173, %f172;
	selp.f32 	%f175, %f172, %f174, %p47;
	mul.f32 	%f176, %f32, %f39;
	mul.f32 	%f177, %f31, %f175;
	sub.f32 	%f178, %f176, %f177;
	mul.f32 	%f179, %f32, %f175;
	fma.rn.f32 	%f180, %f31, %f39, %f179;
	add.f32 	%f181, %f30, %f178;
	add.f32 	%f182, %f29, %f180;
	st.shared.v2.f32 	[%r63], {%f181, %f182};
	sub.f32 	%f183, %f30, %f178;
	sub.f32 	%f184, %f29, %f180;
	st.shared.v2.f32 	[%r63+64], {%f183, %f184};
	mov.b32 	%r264, 8;
$L__BB0_57:
	bar.sync 	0;
	add.s32 	%r237, %r5, %r264;
	shl.b32 	%r238, %r3, 3;
	add.s32 	%r239, %r6, %r238;
	ld.shared.v2.f32 	{%f185, %f186}, [%r239];
	cvta.to.global.u64 	%rd100, %rd45;
	mul.wide.s32 	%rd101, %r237, 8;
	add.s64 	%rd102, %rd100, %rd101;
	st.global.v2.f32 	[%rd102], {%f185, %f186};
$L__BB0_58:
	ret;

}


// ===== COMPILED SASS (sm_100) =====

	.target	sm_100

	.elftype	@"ET_EXEC"


//--------------------- .note.nv.tkinfo           --------------------------
	.section	.note.nv.tkinfo,"",@"SHT_NOTE"
	.sectionflags	@"SHF_NOTE_NV_TKINFO"
	.tkinfo
        /*0018*/ 	.word	0x00000002
        /*0030*/ 	.string	""
        /*0030*/ 	.string	"ptxas"
        /*0030*/ 	.string	"Cuda compilation tools, release 13.0, V13.0.88"
        /*0030*/ 	.string	"Build cuda_13.0.r13.0/compiler.36424714_0"
        /*0030*/ 	.string	"-arch sm_100 -m 64 "



//--------------------- .note.nv.cuinfo           --------------------------
	.section	.note.nv.cuinfo,"",@"SHT_NOTE"
	.sectionflags	@"SHF_NOTE_NV_CUINFO"
        /*0018*/ 	.short	0x0002
        /*001a*/ 	.short	0x0064
        /*001c*/ 	.short	0x0082
	.zero		2


//--------------------- .nv.info                  --------------------------
	.section	.nv.info,"",@"SHT_CUDA_INFO"
	.align	4


	//----- nvinfo : EIATTR_REGCOUNT
	.align		4
        /*0000*/ 	.byte	0x04, 0x2f
        /*0002*/ 	.short	(.L_2 - .L_1)
	.align		4
.L_1:
        /*0004*/ 	.word	index@(_ZN8CudaCalc21fft16_shared2d_kernelEPK6float2PS0_i)
        /*0008*/ 	.word	0x0000001a


	//----- nvinfo : EIATTR_FRAME_SIZE
	.align		4
.L_2:
        /*000c*/ 	.byte	0x04, 0x11
        /*000e*/ 	.short	(.L_4 - .L_3)
	.align		4
.L_3:
        /*0010*/ 	.word	index@(_ZN8CudaCalc21fft16_shared2d_kernelEPK6float2PS0_i)
        /*0014*/ 	.word	0x00000040


	//----- nvinfo : EIATTR_MIN_STACK_SIZE
	.align		4
.L_4:
        /*0018*/ 	.byte	0x04, 0x12
        /*001a*/ 	.short	(.L_6 - .L_5)
	.align		4
.L_5:
        /*001c*/ 	.word	index@(_ZN8CudaCalc21fft16_shared2d_kernelEPK6float2PS0_i)
        /*0020*/ 	.word	0x00000040
.L_6:


//--------------------- .nv.compat                --------------------------
	.section	.nv.compat,"",@"SHT_CUDA_COMPAT_INFO"
	.align	4
        /*0000*/ 	.byte	0x02, 0x09, 0x00, 0x00, 0x02, 0x02, 0x01, 0x00, 0x02, 0x05, 0x05, 0x00, 0x03, 0x07, 0x01, 0x01
        /*0010*/ 	.byte	0x02, 0x03, 0x00, 0x00, 0x02, 0x06, 0x01, 0x00, 0x04, 0x0b, 0x08, 0x00, 0x01, 0x00, 0x00, 0x00
        /*0020*/ 	.byte	0x00, 0x00, 0x00, 0x00


//--------------------- .nv.info._ZN8CudaCalc21fft16_shared2d_kernelEPK6float2PS0_i --------------------------
	.section	.nv.info._ZN8CudaCalc21fft16_shared2d_kernelEPK6float2PS0_i,"",@"SHT_CUDA_INFO"
	.sectionflags	@""
	.align	4


	//----- nvinfo : EIATTR_CUDA_API_VERSION
	.align		4
        /*0000*/ 	.byte	0x04, 0x37
        /*0002*/ 	.short	(.L_8 - .L_7)
.L_7:
        /*0004*/ 	.word	0x00000082


	//----- nvinfo : EIATTR_KPARAM_INFO
	.align		4
.L_8:
        /*0008*/ 	.byte	0x04, 0x17
        /*000a*/ 	.short	(.L_10 - .L_9)
.L_9:
        /*000c*/ 	.word	0x00000000
        /*0010*/ 	.short	0x0002
        /*0012*/ 	.short	0x0010
        /*0014*/ 	.byte	0x00, 0xf0, 0x11, 0x00


	//----- nvinfo : EIATTR_KPARAM_INFO
	.align		4
.L_10:
        /*0018*/ 	.byte	0x04, 0x17
        /*001a*/ 	.short	(.L_12 - .L_11)
.L_11:
        /*001c*/ 	.word	0x00000000
        /*0020*/ 	.short	0x0001
        /*0022*/ 	.short	0x0008
        /*0024*/ 	.byte	0x00, 0xf5, 0x21, 0x00


	//----- nvinfo : EIATTR_KPARAM_INFO
	.align		4
.L_12:
        /*0028*/ 	.byte	0x04, 0x17
        /*002a*/ 	.short	(.L_14 - .L_13)
.L_13:
        /*002c*/ 	.word	0x00000000
        /*0030*/ 	.short	0x0000
        /*0032*/ 	.short	0x0000
        /*0034*/ 	.byte	0x00, 0xf5, 0x21, 0x00


	//----- nvinfo : EIATTR_SPARSE_MMA_MASK
	.align		4
.L_14:
        /*0038*/ 	.byte	0x03, 0x50
        /*003a*/ 	.short	0x0000


	//----- nvinfo : EIATTR_MAXREG_COUNT
	.align		4
        /*003c*/ 	.byte	0x03, 0x1b
        /*003e*/ 	.short	0x00ff


	//----- nvinfo : EIATTR_NUM_BARRIERS
	.align		4
        /*0040*/ 	.byte	0x02, 0x4c
        /*0042*/ 	.byte	0x01
	.zero		1


	//----- nvinfo : EIATTR_MERCURY_ISA_VERSION
	.align		4
        /*0044*/ 	.byte	0x03, 0x5f
        /*0046*/ 	.short	0x0101


	//----- nvinfo : EIATTR_VRC_CTA_INIT_COUNT
	.align		4
        /*0048*/ 	.byte	0x02, 0x4a
	.zero		1
	.zero		1


	//----- nvinfo : EIATTR_EXIT_INSTR_OFFSETS
	.align		4
        /*004c*/ 	.byte	0x04, 0x1c
        /*004e*/ 	.short	(.L_16 - .L_15)


	//   ....[0]....
.L_15:
        /*0050*/ 	.word	0x00000090


	//   ....[1]....
        /*0054*/ 	.word	0x00002510


	//----- nvinfo : EIATTR_CRS_STACK_SIZE
	.align		4
.L_16:
        /*0058*/ 	.byte	0x04, 0x1e
        /*005a*/ 	.short	(.L_18 - .L_17)
.L_17:
        /*005c*/ 	.word	0x00000000


	//----- nvinfo : EIATTR_CBANK_PARAM_SIZE
	.align		4
.L_18:
        /*0060*/ 	.byte	0x03, 0x19
        /*0062*/ 	.short	0x0014


	//----- nvinfo : EIATTR_PARAM_CBANK
	.align		4
        /*0064*/ 	.byte	0x04, 0x0a
        /*0066*/ 	.short	(.L_20 - .L_19)
	.align		4
.L_19:
        /*0068*/ 	.word	index@(.nv.constant0._ZN8CudaCalc21fft16_shared2d_kernelEPK6float2PS0_i)
        /*006c*/ 	.short	0x0380
        /*006e*/ 	.short	0x0014


	//----- nvinfo : EIATTR_SW_WAR
	.align		4
.L_20:
        /*0070*/ 	.byte	0x04, 0x36
        /*0072*/ 	.short	(.L_22 - .L_21)
.L_21:
        /*0074*/ 	.word	0x00000008
.L_22:


//--------------------- .nv.callgraph             --------------------------
	.section	.nv.callgraph,"",@"SHT_CUDA_CALLGRAPH"
	.align	4
	.sectionentsize	8
	.align		4
        /*0000*/ 	.word	0x00000000
	.align		4
        /*0004*/ 	.word	0xffffffff
	.align		4
        /*0008*/ 	.word	0x00000000
	.align		4
        /*000c*/ 	.word	0xfffffffe
	.align		4
        /*0010*/ 	.word	0x00000000
	.align		4
        /*0014*/ 	.word	0xfffffffd
	.align		4
        /*0018*/ 	.word	0x00000000
	.align		4
        /*001c*/ 	.word	0xfffffffc


//--------------------- .nv.constant4             --------------------------
	.section	.nv.constant4,"a",@progbits
	.align	8
	.align		8
.nv.constant4:
        /*0000*/ 	.dword	__cudart_i2opi_f


//--------------------- .text._ZN8CudaCalc21fft16_shared2d_kernelEPK6float2PS0_i --------------------------
	.section	.text._ZN8CudaCalc21fft16_shared2d_kernelEPK6float2PS0_i,"ax",@progbits
	.align	128
        .global         _ZN8CudaCalc21fft16_shared2d_kernelEPK6float2PS0_i
        .type           _ZN8CudaCalc21fft16_shared2d_kernelEPK6float2PS0_i,@function
        .size           _ZN8CudaCalc21fft16_shared2d_kernelEPK6float2PS0_i,(.L_x_25 - _ZN8CudaCalc21fft16_shared2d_kernelEPK6float2PS0_i)
        .other          _ZN8CudaCalc21fft16_shared2d_kernelEPK6float2PS0_i,@"STO_CUDA_ENTRY STV_DEFAULT"
_ZN8CudaCalc21fft16_shared2d_kernelEPK6float2PS0_i:
.text._ZN8CudaCalc21fft16_shared2d_kernelEPK6float2PS0_i:
[----:B------:R-:W0:Y:S01]  /*0000*/  LDC R1, c[0x0][0x37c] ;  /* 0x0000df00ff017b82 */ /* 0x000e220000000800 */
[----:B------:R-:W1:Y:S07]  /*0010*/  S2R R18, SR_TID.X ;  /* 0x0000000000127919 */ /* 0x000e6e0000002100 */
[----:B------:R-:W2:Y:S01]  /*0020*/  S2UR UR4, SR_CTAID.X ;  /* 0x00000000000479c3 */ /* 0x000ea20000002500 */
[----:B------:R-:W3:Y:S01]  /*0030*/  LDCU UR5, c[0x0][0x390] ;  /* 0x00007200ff0577ac */ /* 0x000ee20008000800 */
[----:B0-----:R-:W-:Y:S01]  /*0040*/  VIADD R1, R1, 0xffffffc0 ;  /* 0xffffffc001017836 */ /* 0x001fe20000000000 */
[----:B--2---:R-:W-:Y:S01]  /*0050*/  USHF.L.U32 UR4, UR4, 0x6, URZ ;  /* 0x0000000604047899 */ /* 0x004fe200080006ff */
[----:B-1----:R-:W-:-:S05]  /*0060*/  SHF.R.U32.HI R20, RZ, 0x4, R18 ;  /* 0x00000004ff147819 */ /* 0x002fca0000011612 */
[----:B------:R-:W-:-:S04]  /*0070*/  LOP3.LUT R19, R20, UR4, RZ, 0xfc, !PT ;  /* 0x0000000414137c12 */ /* 0x000fc8000f8efcff */
[----:B---3--:R-:W-:-:S13]  /*0080*/  ISETP.GE.AND P0, PT, R19, UR5, PT ;  /* 0x0000000513007c0c */ /* 0x008fda000bf06270 */
[----:B------:R-:W-:Y:S05]  /*0090*/  @P0 EXIT ;  /* 0x000000000000094d */ /* 0x000fea0003800000 */
[----:B------:R-:W0:Y:S01]  /*00a0*/  LDC.64 R16, c[0x0][0x380] ;  /* 0x0000e000ff107b82 */ /* 0x000e220000000a00 */
[----:B------:R-:W-:Y:S02]  /*00b0*/  HFMA2 R12, -RZ, RZ, 0, 0 ;  /* 0x00000000ff0c7431 */ /* 0x000fe400000001ff */
[----:B------:R-:W-:Y:S01]  /*00c0*/  IMAD.MOV.U32 R13, RZ, RZ, 0x8 ;  /* 0x00000008ff0d7424 */ /* 0x000fe200078e00ff */
[----:B------:R-:W1:Y:S01]  /*00d0*/  LDCU.64 UR6, c[0x0][0x358] ;  /* 0x00006b00ff0677ac */ /* 0x000e620008000a00 */
[----:B------:R-:W-:Y:S01]  /*00e0*/  IMAD.MOV.U32 R14, RZ, RZ, 0x4 ;  /* 0x00000004ff0e7424 */ /* 0x000fe200078e00ff */
[----:B------:R-:W-:Y:S01]  /*00f0*/  LOP3.LUT R0, R18, 0xf, RZ, 0xc0, !PT ;  /* 0x0000000f12007812 */ /* 0x000fe200078ec0ff */
[----:B------:R-:W-:Y:S01]  /*0100*/  IMAD.MOV.U32 R15, RZ, RZ, 0xc ;  /* 0x0000000cff0f7424 */ /* 0x000fe200078e00ff */
[----:B------:R-:W-:Y:S01]  /*0110*/  MOV R7, 0xe ;  /* 0x0000000e00077802 */ /* 0x000fe20000000f00 */
[----:B------:R-:W-:Y:S01]  /*0120*/  IMAD.MOV.U32 R3, RZ, RZ, R1 ;  /* 0x000000ffff037224 */ /* 0x000fe200078e0001 */
[----:B------:R-:W-:Y:S01]  /*0130*/  LEA R19, R19, R0, 0x4 ;  /* 0x0000000013137211 */ /* 0x000fe200078e20ff */
[----:B------:R-:W-:Y:S01]  /*0140*/  IMAD.MOV.U32 R4, RZ, RZ, 0x2 ;  /* 0x00000002ff047424 */ /* 0x000fe200078e00ff */
[----:B------:R2:W-:Y:S01]  /*0150*/  STL.128 [R1], R12 ;  /* 0x0000000c01007387 */ /* 0x0005e20000100c00 */
[----:B------:R-:W-:-:S02]  /*0160*/  IMAD.MOV.U32 R5, RZ, RZ, 0xa ;  /* 0x0000000aff057424 */ /* 0x000fc400078e00ff */
[----:B------:R-:W-:Y:S02]  /*0170*/  IMAD.MOV.U32 R6, RZ, RZ, 0x6 ;  /* 0x00000006ff067424 */ /* 0x000fe400078e00ff */
[----:B------:R-:W-:Y:S02]  /*0180*/  IMAD.MOV.U32 R8, RZ, RZ, 0x1 ;  /* 0x00000001ff087424 */ /* 0x000fe400078e00ff */
[----:B------:R-:W-:Y:S01]  /*0190*/  IMAD.MOV.U32 R9, RZ, RZ, 0x9 ;  /* 0x00000009ff097424 */ /* 0x000fe200078e00ff */
[----:B------:R-:W-:Y:S01]  /*01a0*/  STL.128 [R1+0x10], R4 ;  /* 0x0000100401007387 */ /* 0x000fe20000100c00 */
[----:B------:R-:W-:Y:S02]  /*01b0*/  IMAD.MOV.U32 R10, RZ, RZ, 0x5 ;  /* 0x00000005ff0a7424 */ /* 0x000fe400078e00ff */
[----:B------:R-:W-:Y:S02]  /*01c0*/  IMAD.MOV.U32 R11, RZ, RZ, 0xd ;  /* 0x0000000dff0b7424 */ /* 0x000fe400078e00ff */
[----:B------:R-:W-:-:S02]  /*01d0*/  IMAD R21, R0, 0x4, R3 ;  /* 0x0000000400157824 */ /* 0x000fc400078e0203 */
[----:B--2---:R-:W-:Y:S02]  /*01e0*/  HFMA2 R12, -RZ, RZ, 0, 1.78813934326171875e-07 ;  /* 0x00000003ff0c7431 */ /* 0x004fe400000001ff */
[----:B------:R-:W-:Y:S01]  /*01f0*/  IMAD.MOV.U32 R13, RZ, RZ, 0xb ;  /* 0x0000000bff0d7424 */ /* 0x000fe200078e00ff */
[----:B------:R-:W-:Y:S01]  /*0200*/  STL.128 [R1+0x20], R8 ;  /* 0x0000200801007387 */ /* 0x000fe20000100c00 */
[----:B------:R-:W-:Y:S02]  /*0210*/  IMAD.MOV.U32 R14, RZ, RZ, 0x7 ;  /* 0x00000007ff0e7424 */ /* 0x000fe400078e00ff */
[----:B------:R-:W-:Y:S02]  /*0220*/  IMAD.MOV.U32 R15, RZ, RZ, 0xf ;  /* 0x0000000fff0f7424 */ /* 0x000fe400078e00ff */
[----:B0-----:R-:W-:-:S03]  /*0230*/  IMAD.WIDE R16, R19, 0x8, R16 ;  /* 0x0000000813107825 */ /* 0x001fc600078e0210 */
[----:B------:R-:W-:Y:S04]  /*0240*/  STL.128 [R1+0x30], R12 ;  /* 0x0000300c01007387 */ /* 0x000fe80000100c00 */
[----:B------:R-:W2:Y:S04]  /*0250*/  LDL R2, [R21] ;  /* 0x0000000015027983 */ /* 0x000ea80000100800 */
[----:B-1----:R-:W3:Y:S01]  /*0260*/  LDG.E.64.CONSTANT R16, desc[UR6][R16.64] ;  /* 0x0000000610107981 */ /* 0x002ee2000c1e9b00 */
[----:B------:R-:W0:Y:S01]  /*0270*/  S2UR UR5, SR_CgaCtaId ;  /* 0x00000000000579c3 */ /* 0x000e220000008800 */
[----:B------:R-:W-:Y:S01]  /*0280*/  UMOV UR4, 0x400 ;  /* 0x0000040000047882 */ /* 0x000fe20000000000 */
[----:B------:R-:W-:Y:S01]  /*0290*/  ISETP.GT.U32.AND P0, PT, R0, 0x7, PT ;  /* 0x000000070000780c */ /* 0x000fe20003f04070 */
[----:B------:R-:W-:Y:S01]  /*02a0*/  BSSY.RECONVERGENT B0, `(.L_x_0) ;  /* 0x00000bd000007945 */ /* 0x000fe20003800200 */
[----:B0-----:R-:W-:-:S06]  /*02b0*/  ULEA UR4, UR5, UR4, 0x18 ;  /* 0x0000000405047291 */ /* 0x001fcc000f8ec0ff */
[----:B------:R-:W-:-:S05]  /*02c0*/  LEA R3, R20, UR4, 0x7 ;  /* 0x0000000414037c11 */ /* 0x000fca000f8e38ff */
[--C-:B------:R-:W-:Y:S02]  /*02d0*/  @!P0 IMAD R20, R0, 0x10, R3.reuse ;  /* 0x0000001000148824 */ /* 0x100fe400078e0203 */
[----:B--2---:R-:W-:-:S05]  /*02e0*/  IMAD R2, R2, 0x8, R3 ;  /* 0x0000000802027824 */ /* 0x004fca00078e0203 */
[----:B---3--:R-:W-:Y:S01]  /*02f0*/  STS.64 [R2], R16 ;  /* 0x0000001002007388 */ /* 0x008fe20000000a00 */
[----:B------:R-:W-:Y:S06]  /*0300*/  BAR.SYNC.DEFER_BLOCKING 0x0 ;  /* 0x0000000000007b1d */ /* 0x000fec0000010000 */
[----:B------:R-:W0:Y:S02]  /*0310*/  @!P0 LDS.128 R4, [R20] ;  /* 0x0000000014048984 */ /* 0x000e240000000c00 */
[C-C-:B0-----:R-:W-:Y:S01]  /*0320*/  @!P0 FADD R8, R4.reuse, R6.reuse ;  /* 0x0000000604088221 */ /* 0x141fe20000000000 */
[----:B------:R-:W-:Y:S01]  /*0330*/  @!P0 FADD R10, R4, -R6 ;  /* 0x80000006040a8221 */ /* 0x000fe20000000000 */
[C-C-:B------:R-:W-:Y:S01]  /*0340*/  @!P0 FADD R9, R5.reuse, R7.reuse ;  /* 0x0000000705098221 */ /* 0x140fe20000000000 */
[----:B------:R-:W-:-:S05]  /*0350*/  @!P0 FADD R11, R5, -R7 ;  /* 0x80000007050b8221 */ /* 0x000fca0000000000 */
[----:B------:R0:W-:Y:S01]  /*0360*/  @!P0 STS.128 [R20], R8 ;  /* 0x0000000814008388 */ /* 0x0001e20000000c00 */
[----:B------:R-:W-:Y:S06]  /*0370*/  BAR.SYNC.DEFER_BLOCKING 0x0 ;  /* 0x0000000000007b1d */ /* 0x000fec0000010000 */
[----:B------:R-:W-:Y:S05]  /*0380*/  @P0 BRA `(.L_x_1) ;  /* 0x0000000800b80947 */ /* 0x000fea0003800000 */
[C---:B------:R-:W-:Y:S01]  /*0390*/  LOP3.LUT R2, R18.reuse, 0x1, RZ, 0xc0, !PT ;  /* 0x0000000112027812 */ /* 0x040fe200078ec0ff */
[----:B------:R-:W-:Y:S01]  /*03a0*/  UMOV UR4, 0x54442d18 ;  /* 0x54442d1800047882 */ /* 0x000fe20000000000 */
[----:B------:R-:W-:Y:S01]  /*03b0*/  UMOV UR5, 0x400921fb ;  /* 0x400921fb00057882 */ /* 0x000fe20000000000 */
[----:B------:R-:W-:Y:S01]  /*03c0*/  IMAD.SHL.U32 R6, R18, 0x2, RZ ;  /* 0x0000000212067824 */ /* 0x000fe200078e00ff */
[----:B------:R-:W1:Y:S01]  /*03d0*/  I2F.F64.U32 R4, R2 ;  /* 0x0000000200047312 */ /* 0x000e620000201800 */
[----:B------:R-:W-:Y:S03]  /*03e0*/  BSSY.RECONVERGENT B1, `(.L_x_2) ;  /* 0x0000046000017945 */ /* 0x000fe60003800200 */
[----:B------:R-:W-:-:S04]  /*03f0*/  LOP3.LUT R7, R6, 0xc, RZ, 0xc0, !PT ;  /* 0x0000000c06077812 */ /* 0x000fc800078ec0ff */
[----:B------:R-:W-:-:S05]  /*0400*/  LOP3.LUT R6, R7, 0x1, R18, 0xf8, !PT ;  /* 0x0000000107067812 */ /* 0x000fca00078ef812 */
[----:B------:R-:W-:Y:S01]  /*0410*/  IMAD R13, R6, 0x8, R3 ;  /* 0x00000008060d7824 */ /* 0x000fe200078e0203 */
[----:B-1----:R-:W-:-:S04]  /*0420*/  DMUL R4, R4, -UR4 ;  /* 0x8000000404047c28 */ /* 0x002fc80008000000 */
[----:B0-----:R0:W1:Y:S04]  /*0430*/  LDS.64 R8, [R13] ;  /* 0x000000000d087984 */ /* 0x0010680000000a00 */
[----:B------:R0:W2:Y:S01]  /*0440*/  LDS.64 R10, [R13+0x10] ;  /* 0x000010000d0a7984 */ /* 0x0000a20000000a00 */
[----:B------:R-:W-:-:S06]  /*0450*/  DMUL R4, R4, 0.5 ;  /* 0x3fe0000004047828 */ /* 0x000fcc0000000000 */
[----:B------:R-:W3:Y:S02]  /*0460*/  F2F.F32.F64 R16, R4 ;  /* 0x0000000400107310 */ /* 0x000ee40000301000 */
[C---:B---3--:R-:W-:Y:S01]  /*0470*/  FMUL R6, R16.reuse, 0.63661974668502807617 ;  /* 0x3f22f98310067820 */ /* 0x048fe20000400000 */
[----:B------:R-:W-:-:S05]  /*0480*/  FSETP.GE.AND P1, PT, |R16|, 105615, PT ;  /* 0x47ce47801000780b */ /* 0x000fca0003f26200 */
[----:B------:R-:W3:Y:S02]  /*0490*/  F2I.NTZ R6, R6 ;  /* 0x0000000600067305 */ /* 0x000ee40000203100 */
[-C--:B---3--:R-:W-:Y:S02]  /*04a0*/  I2FP.F32.S32 R7, R6.reuse ;  /* 0x0000000600077245 */ /* 0x088fe40000201400 */
[----:B------:R-:W-:-:S03]  /*04b0*/  MOV R17, R6 ;  /* 0x0000000600117202 */ /* 0x000fc60000000f00 */
[----:B------:R-:W-:-:S04]  /*04c0*/  FFMA R2, R7, -1.5707962512969970703, R16 ;  /* 0xbfc90fda07027823 */ /* 0x000fc80000000010 */
[----:B------:R-:W-:-:S04]  /*04d0*/  FFMA R2, R7, -7.5497894158615963534e-08, R2 ;  /* 0xb3a2216807027823 */ /* 0x000fc80000000002 */
[----:B------:R-:W-:-:S04]  /*04e0*/  FFMA R12, R7, -5.3903029534742383927e-15, R2 ;  /* 0xa7c234c5070c7823 */ /* 0x000fc80000000002 */
[----:B------:R-:W-:Y:S01]  /*04f0*/  IMAD.MOV.U32 R2, RZ, RZ, R12 ;  /* 0x000000ffff027224 */ /* 0x000fe200078e000c */
[----:B012---:R-:W-:Y:S06]  /*0500*/  @!P1 BRA `(.L_x_3) ;  /* 0x0000000000cc9947 */ /* 0x007fec0003800000 */
[----:B------:R-:W-:-:S13]  /*0510*/  FSETP.NEU.AND P2, PT, |R16|, +INF , PT ;  /* 0x7f8000001000780b */ /* 0x000fda0003f4d200 */
[----:B------:R-:W-:Y:S01]  /*0520*/  @!P2 FMUL R2, RZ, R16 ;  /* 0x00000010ff02a220 */ /* 0x000fe20000400000 */
[----:B------:R-:W-:Y:S01]  /*0530*/  @!P2 IMAD.MOV.U32 R6, RZ, RZ, RZ ;  /* 0x000000ffff06a224 */ /* 0x000fe200078e00ff */
[----:B------:R-:W-:Y:S06]  /*0540*/  @!P2 BRA `(.L_x_3) ;  /* 0x0000000000bca947 */ /* 0x000fec0003800000 */
[----:B------:R-:W-:Y:S01]  /*0550*/  IMAD.SHL.U32 R4, R16, 0x100, RZ ;  /* 0x0000010010047824 */ /* 0x000fe200078e00ff */
[----:B------:R-:W-:Y:S01]  /*0560*/  MOV R2, R1 ;  /* 0x0000000100027202 */ /* 0x000fe20000000f00 */
[----:B------:R-:W-:Y:S01]  /*0570*/  IMAD.MOV.U32 R6, RZ, RZ, RZ ;  /* 0x000000ffff067224 */ /* 0x000fe200078e00ff */
[----:B------:R-:W0:Y:S02]  /*0580*/  LDCU.64 UR8, c[0x4][URZ] ;  /* 0x01000000ff0877ac */ /* 0x000e240008000a00 */
[----:B------:R-:W-:Y:S01]  /*0590*/  LOP3.LUT R7, R4, 0x80000000, RZ, 0xfc, !PT ;  /* 0x8000000004077812 */ /* 0x000fe200078efcff */
[----:B------:R-:W-:Y:S01]  /*05a0*/  UMOV UR5, URZ ;  /* 0x000000ff00057c82 */ /* 0x000fe20008000000 */
[----:B------:R-:W-:-:S05]  /*05b0*/  UMOV UR4, URZ ;  /* 0x000000ff00047c82 */ /* 0x000fca0008000000 */
.L_x_4:
[----:B0-----:R-:W-:Y:S02]  /*05c0*/  IMAD.U32 R14, RZ, RZ, UR8 ;  /* 0x00000008ff0e7e24 */ /* 0x001fe4000f8e00ff */
[----:B------:R-:W-:-:S05]  /*05d0*/  IMAD.U32 R15, RZ, RZ, UR9 ;  /* 0x00000009ff0f7e24 */ /* 0x000fca000f8e00ff */
[----:B------:R-:W2:Y:S01]  /*05e0*/  LDG.E.CONSTANT R4, desc[UR6][R14.64] ;  /* 0x000000060e047981 */ /* 0x000ea2000c1e9900 */
[----:B------:R-:W-:Y:S02]  /*05f0*/  UIADD3 UR8, UP0, UPT, UR8, 0x4, URZ ;  /* 0x0000000408087890 */ /* 0x000fe4000ff1e0ff */
[----:B------:R-:W-:Y:S02]  /*0600*/  UIADD3 UR4, UPT, UPT, UR4, 0x1, URZ ;  /* 0x0000000104047890 */ /* 0x000fe4000fffe0ff */
[----:B------:R-:W-:Y:S02]  /*0610*/  UIADD3.X UR9, UPT, UPT, URZ, UR9, URZ, UP0, !UPT ;  /* 0x00000009ff097290 */ /* 0x000fe400087fe4ff */
[----:B------:R-:W-:Y:S01]  /*0620*/  UISETP.NE.AND UP0, UPT, UR4, 0x6, UPT ;  /* 0x000000060400788c */ /* 0x000fe2000bf05270 */
[----:B--2---:R-:W-:-:S03]  /*0630*/  IMAD.WIDE.U32 R4, R4, R7, RZ ;  /* 0x0000000704047225 */ /* 0x004fc600078e00ff */
[----:B------:R-:W-:-:S04]  /*0640*/  IADD3 R21, P2, PT, R4, R6, RZ ;  /* 0x0000000604157210 */ /* 0x000fc80007f5e0ff */
[----:B------:R-:W-:Y:S01]  /*0650*/  IADD3.X R6, PT, PT, R5, UR5, RZ, P2, !PT ;  /* 0x0000000505067c10 */ /* 0x000fe200097fe4ff */
[----:B------:R0:W-:Y:S02]  /*0660*/  STL [R2], R21 ;  /* 0x0000001502007387 */ /* 0x0001e40000100800 */
[----:B0-----:R-:W-:Y:S01]  /*0670*/  VIADD R2, R2, 0x4 ;  /* 0x0000000402027836 */ /* 0x001fe20000000000 */
[----:B------:R-:W-:Y:S06]  /*0680*/  BRA.U UP0, `(.L_x_4) ;  /* 0xfffffffd00cc7547 */ /* 0x000fec000b83ffff */
[----:B------:R-:W-:Y:S01]  /*0690*/  SHF.R.U32.HI R14, RZ, 0x17, R16 ;  /* 0x00000017ff0e7819 */ /* 0x000fe20000011610 */
[----:B------:R0:W-:Y:S03]  /*06a0*/  STL [R1+0x18], R6 ;  /* 0x0000180601007387 */ /* 0x0001e60000100800 */
[C---:B------:R-:W-:Y:S02]  /*06b0*/  LOP3.LUT R2, R14.reuse, 0xe0, RZ, 0xc0, !PT ;  /* 0x000000e00e027812 */ /* 0x040fe400078ec0ff */
[----:B------:R-:W-:-:S03]  /*06c0*/  LOP3.LUT P2, RZ, R14, 0x1f, RZ, 0xc0, !PT ;  /* 0x0000001f0eff7812 */ /* 0x000fc6000784c0ff */
[----:B------:R-:W-:-:S05]  /*06d0*/  VIADD R2, R2, 0xffffff80 ;  /* 0xffffff8002027836 */ /* 0x000fca0000000000 */
[----:B------:R-:W-:-:S05]  /*06e0*/  SHF.R.U32.HI R2, RZ, 0x5, R2 ;  /* 0x00000005ff027819 */ /* 0x000fca0000011602 */
[----:B------:R-:W-:-:S05]  /*06f0*/  IMAD R20, R2, -0x4, R1 ;  /* 0xfffffffc02147824 */ /* 0x000fca00078e0201 */
[----:B------:R-:W2:Y:S04]  /*0700*/  LDL R5, [R20+0x18] ;  /* 0x0000180014057983 */ /* 0x000ea80000100800 */
[----:B------:R-:W2:Y:S04]  /*0710*/  LDL R4, [R20+0x14] ;  /* 0x0000140014047983 */ /* 0x000ea80000100800 */
[----:B------:R-:W3:Y:S01]  /*0720*/  @P2 LDL R7, [R20+0x10] ;  /* 0x0000100014072983 */ /* 0x000ee20000100800 */
[----:B------:R-:W-:Y:S01]  /*0730*/  LOP3.LUT R2, R14, 0x1f, RZ, 0xc0, !PT ;  /* 0x0000001f0e027812 */ /* 0x000fe200078ec0ff */
[----:B------:R-:W-:Y:S01]  /*0740*/  UMOV UR4, 0x54442d19 ;  /* 0x54442d1900047882 */ /* 0x000fe20000000000 */
[----:B------:R-:W-:-:S02]  /*0750*/  UMOV UR5, 0x3bf921fb ;  /* 0x3bf921fb00057882 */ /* 0x000fc40000000000 */
[-C--:B--2---:R-:W-:Y:S02]  /*0760*/  @P2 SHF.L.W.U32.HI R5, R4, R2.reuse, R5 ;  /* 0x0000000204052219 */ /* 0x084fe40000010e05 */
[----:B---3--:R-:W-:Y:S02]  /*0770*/  @P2 SHF.L.W.U32.HI R4, R7, R2, R4 ;  /* 0x0000000207042219 */ /* 0x008fe40000010e04 */
[--C-:B0-----:R-:W-:Y:S02]  /*0780*/  SHF.R.U32.HI R6, RZ, 0x1e, R5.reuse ;  /* 0x0000001eff067819 */ /* 0x101fe40000011605 */
[C---:B------:R-:W-:Y:S02]  /*0790*/  SHF.L.W.U32.HI R2, R4.reuse, 0x2, R5 ;  /* 0x0000000204027819 */ /* 0x040fe40000010e05 */
[----:B------:R-:W-:Y:S02]  /*07a0*/  SHF.L.U32 R4, R4, 0x2, RZ ;  /* 0x0000000204047819 */ /* 0x000fe400000006ff */
[----:B------:R-:W-:-:S02]  /*07b0*/  SHF.R.S32.HI R7, RZ, 0x1f, R2 ;  /* 0x0000001fff077819 */ /* 0x000fc40000011402 */
[----:B------:R-:W-:Y:S02]  /*07c0*/  ISETP.GE.AND P2, PT, R2, RZ, PT ;  /* 0x000000ff0200720c */ /* 0x000fe40003f46270 */
[C---:B------:R-:W-:Y:S01]  /*07d0*/  LOP3.LUT R14, R7.reuse, R4, RZ, 0x3c, !PT ;  /* 0x00000004070e7212 */ /* 0x040fe200078e3cff */
[C---:B------:R-:W-:Y:S01]  /*07e0*/  IMAD.IADD R6, R7.reuse, 0x1, -R6 ;  /* 0x0000000107067824 */ /* 0x040fe200078e0a06 */
[----:B------:R-:W-:-:S06]  /*07f0*/  LOP3.LUT R15, R7, R2, RZ, 0x3c, !PT ;  /* 0x00000002070f7212 */ /* 0x000fcc00078e3cff */
[----:B------:R-:W0:Y:S02]  /*0800*/  I2F.F64.S64 R14, R14 ;  /* 0x0000000e000e7312 */ /* 0x000e240000301c00 */
[----:B0-----:R-:W-:-:S10]  /*0810*/  DMUL R20, R14, UR4 ;  /* 0x000000040e147c28 */ /* 0x001fd40008000000 */
[----:B------:R-:W0:Y:S02]  /*0820*/  F2F.F32.F64 R20, R20 ;  /* 0x0000001400147310 */ /* 0x000e240000301000 */
[----:B0-----:R-:W-:-:S07]  /*0830*/  FSEL R2, R20, -R20, !P2 ;  /* 0x8000001414027208 */ /* 0x001fce0005000000 */
.L_x_3:
[----:B------:R-:W-:Y:S05]  /*0840*/  BSYNC.RECONVERGENT B1 ;  /* 0x0000000000017941 */ /* 0x000fea0003800200 */
.L_x_2:
[----:B------:R-:W-:Y:S01]  /*0850*/  LOP3.LUT R7, R6, 0x1, RZ, 0xc0, !PT ;  /* 0x0000000106077812 */ /* 0x000fe200078ec0ff */
[----:B------:R-:W-:Y:S02]  /*0860*/  IMAD.MOV.U32 R20, RZ, RZ, 0x37cbac00 ;  /* 0x37cbac00ff147424 */ /* 0x000fe400078e00ff */
[----:B------:R-:W-:Y:S01]  /*0870*/  FMUL R5, R2, R2 ;  /* 0x0000000202057220 */ /* 0x000fe20000400000 */
[----:B------:R-:W-:Y:S01]  /*0880*/  VIADD R14, R6, 0x1 ;  /* 0x00000001060e7836 */ /* 0x000fe20000000000 */
[----:B------:R-:W-:Y:S01]  /*0890*/  ISETP.NE.U32.AND P2, PT, R7, 0x1, PT ;  /* 0x000000010700780c */ /* 0x000fe20003f45070 */
[----:B------:R-:W-:Y:S02]  /*08a0*/  IMAD.MOV.U32 R7, RZ, RZ, 0x3c0885e4 ;  /* 0x3c0885e4ff077424 */ /* 0x000fe400078e00ff */
[----:B------:R-:W-:Y:S01]  /*08b0*/  FFMA R4, R5, R20, -0.0013887860113754868507 ;  /* 0xbab607ed05047423 */ /* 0x000fe20000000014 */
[----:B------:R-:W-:Y:S01]  /*08c0*/  MOV R15, 0x3e2aaaa8 ;  /* 0x3e2aaaa8000f7802 */ /* 0x000fe20000000f00 */
[----:B------:R-:W-:Y:S01]  /*08d0*/  BSSY.RECONVERGENT B1, `(.L_x_5) ;  /* 0x000003f000017945 */ /* 0x000fe20003800200 */
[----:B------:R-:W-:-:S02]  /*08e0*/  LOP3.LUT P3, RZ, R14, 0x2, RZ, 0xc0, !PT ;  /* 0x000000020eff7812 */ /* 0x000fc4000786c0ff */
[----:B------:R-:W-:Y:S02]  /*08f0*/  FSEL R4, R4, -0.00019574658654164522886, P2 ;  /* 0xb94d415304047808 */ /* 0x000fe40001000000 */
[----:B------:R-:W-:Y:S02]  /*0900*/  FSEL R6, R7, 0.041666727513074874878, !P2 ;  /* 0x3d2aaabb07067808 */ /* 0x000fe40005000000 */
[----:B------:R-:W-:Y:S02]  /*0910*/  FSEL R2, R2, 1, !P2 ;  /* 0x3f80000002027808 */ /* 0x000fe40005000000 */
[----:B------:R-:W-:Y:S01]  /*0920*/  FSEL R15, -R15, -0.4999999701976776123, !P2 ;  /* 0xbeffffff0f0f7808 */ /* 0x000fe20005000100 */
[C---:B------:R-:W-:Y:S02]  /*0930*/  FFMA R4, R5.reuse, R4, R6 ;  /* 0x0000000405047223 */ /* 0x040fe40000000006 */
[C---:B------:R-:W-:Y:S02]  /*0940*/  FFMA R7, R5.reuse, R2, RZ ;  /* 0x0000000205077223 */ /* 0x040fe400000000ff */
[----:B------:R-:W-:-:S04]  /*0950*/  FFMA R4, R5, R4, R15 ;  /* 0x0000000405047223 */ /* 0x000fc8000000000f */
[----:B------:R-:W-:-:S04]  /*0960*/  FFMA R7, R7, R4, R2 ;  /* 0x0000000407077223 */ /* 0x000fc80000000002 */
[----:B------:R-:W-:Y:S01]  /*0970*/  @P3 FADD R7, RZ, -R7 ;  /* 0x80000007ff073221 */ /* 0x000fe20000000000 */
[----:B------:R-:W-:Y:S06]  /*0980*/  @!P1 BRA `(.L_x_6) ;  /* 0x0000000000cc9947 */ /* 0x000fec0003800000 */
[----:B------:R-:W-:-:S13]  /*0990*/  FSETP.NEU.AND P1, PT, |R16|, +INF , PT ;  /* 0x7f8000001000780b */ /* 0x000fda0003f2d200 */
[----:B------:R-:W-:Y:S01]  /*09a0*/  @!P1 FMUL R12, RZ, R16 ;  /* 0x00000010ff0c9220 */ /* 0x000fe20000400000 */
[----:B------:R-:W-:Y:S01]  /*09b0*/  @!P1 IMAD.MOV.U32 R17, RZ, RZ, RZ ;  /* 0x000000ffff119224 */ /* 0x000fe200078e00ff */
[----:B------:R-:W-:Y:S06]  /*09c0*/  @!P1 BRA `(.L_x_6) ;  /* 0x0000000000bc9947 */ /* 0x000fec0003800000 */
[----:B------:R-:W-:Y:S01]  /*09d0*/  IMAD.SHL.U32 R4, R16, 0x100, RZ ;  /* 0x0000010010047824 */ /* 0x000fe200078e00ff */
[----:B------:R-:W0:Y:S01]  /*09e0*/  LDCU.64 UR8, c[0x4][URZ] ;  /* 0x01000000ff0877ac */ /* 0x000e220008000a00 */
[----:B------:R-:W-:Y:S02]  /*09f0*/  IMAD.MOV.U32 R12, RZ, RZ, RZ ;  /* 0x000000ffff0c7224 */ /* 0x000fe400078e00ff */
[----:B------:R-:W-:Y:S01]  /*0a00*/  IMAD.MOV.U32 R2, RZ, RZ, R1 ;  /* 0x000000ffff027224 */ /* 0x000fe200078e0001 */
[----:B------:R-:W-:Y:S01]  /*0a10*/  LOP3.LUT R21, R4, 0x80000000, RZ, 0xfc, !PT ;  /* 0x8000000004157812 */ /* 0x000fe200078efcff */
[----:B------:R-:W-:Y:S01]  /*0a20*/  UMOV UR5, URZ ;  /* 0x000000ff00057c82 */ /* 0x000fe20008000000 */
[----:B------:R-:W-:-:S05]  /*0a30*/  UMOV UR4, URZ ;  /* 0x000000ff00047c82 */ /* 0x000fca0008000000 */
.L_x_7:
[----:B0-----:R-:W-:Y:S01]  /*0a40*/  MOV R14, UR8 ;  /* 0x00000008000e7c02 */ /* 0x001fe20008000f00 */
        /* <DEDUP_REMOVED lines=27> */
[--C-:B------:R-:W-:Y:S02]  /*0c00*/  SHF.R.U32.HI R17, RZ, 0x1e, R2.reuse ;  /* 0x0000001eff117819 */ /* 0x100fe40000011602 */
[C---:B------:R-:W-:Y:S02]  /*0c10*/  SHF.L.W.U32.HI R4, R5.reuse, 0x2, R2 ;  /* 0x0000000205047819 */ /* 0x040fe40000010e02 */
[----:B------:R-:W-:Y:S02]  /*0c20*/  SHF.L.U32 R5, R5, 0x2, RZ ;  /* 0x0000000205057819 */ /* 0x000fe400000006ff */
[----:B------:R-:W-:-:S02]  /*0c30*/  SHF.R.S32.HI R6, RZ, 0x1f, R4 ;  /* 0x0000001fff067819 */ /* 0x000fc40000011404 */
[----:B------:R-:W-:Y:S02]  /*0c40*/  ISETP.GE.AND P1, PT, R4, RZ, PT ;  /* 0x000000ff0400720c */ /* 0x000fe40003f26270 */
[C---:B------:R-:W-:Y:S01]  /*0c50*/  LOP3.LUT R14, R6.reuse, R5, RZ, 0x3c, !PT ;  /* 0x00000005060e7212 */ /* 0x040fe200078e3cff */
[C---:B------:R-:W-:Y:S01]  /*0c60*/  IMAD.IADD R17, R6.reuse, 0x1, -R17 ;  /* 0x0000000106117824 */ /* 0x040fe200078e0a11 */
[----:B------:R-:W-:-:S06]  /*0c70*/  LOP3.LUT R15, R6, R4, RZ, 0x3c, !PT ;  /* 0x00000004060f7212 */ /* 0x000fcc00078e3cff */
[----:B------:R-:W1:Y:S02]  /*0c80*/  I2F.F64.S64 R14, R14 ;  /* 0x0000000e000e7312 */ /* 0x000e640000301c00 */
[----:B-1----:R-:W-:-:S10]  /*0c90*/  DMUL R22, R14, UR4 ;  /* 0x000000040e167c28 */ /* 0x002fd40008000000 */
[----:B------:R-:W0:Y:S02]  /*0ca0*/  F2F.F32.F64 R22, R22 ;  /* 0x0000001600167310 */ /* 0x000e240000301000 */
[----:B0-----:R-:W-:-:S07]  /*0cb0*/  FSEL R12, R22, -R22, !P1 ;  /* 0x80000016160c7208 */ /* 0x001fce0004800000 */
.L_x_6:
[----:B------:R-:W-:Y:S05]  /*0cc0*/  BSYNC.RECONVERGENT B1 ;  /* 0x0000000000017941 */ /* 0x000fea0003800200 */
.L_x_5:
[----:B------:R-:W-:Y:S01]  /*0cd0*/  FMUL R5, R12, R12 ;  /* 0x0000000c0c057220 */ /* 0x000fe20000400000 */
[C---:B------:R-:W-:Y:S01]  /*0ce0*/  LOP3.LUT R2, R17.reuse, 0x1, RZ, 0xc0, !PT ;  /* 0x0000000111027812 */ /* 0x040fe200078ec0ff */
[----:B------:R-:W-:Y:S01]  /*0cf0*/  IMAD.MOV.U32 R4, RZ, RZ, 0x3d2aaabb ;  /* 0x3d2aaabbff047424 */ /* 0x000fe200078e00ff */
[----:B------:R-:W-:Y:S01]  /*0d00*/  LOP3.LUT P2, RZ, R17, 0x2, RZ, 0xc0, !PT ;  /* 0x0000000211ff7812 */ /* 0x000fe2000784c0ff */
[----:B------:R-:W-:Y:S01]  /*0d10*/  FFMA R20, R5, R20, -0.0013887860113754868507 ;  /* 0xbab607ed05147423 */ /* 0x000fe20000000014 */
[----:B------:R-:W-:Y:S01]  /*0d20*/  ISETP.NE.U32.AND P1, PT, R2, 0x1, PT ;  /* 0x000000010200780c */ /* 0x000fe20003f25070 */
[----:B------:R-:W-:-:S03]  /*0d30*/  IMAD.MOV.U32 R6, RZ, RZ, 0x3effffff ;  /* 0x3effffffff067424 */ /* 0x000fc600078e00ff */
[----:B------:R-:W-:Y:S02]  /*0d40*/  FSEL R20, R20, -0.00019574658654164522886, !P1 ;  /* 0xb94d415314147808 */ /* 0x000fe40004800000 */
[----:B------:R-:W-:Y:S02]  /*0d50*/  FSEL R4, R4, 0.0083327032625675201416, !P1 ;  /* 0x3c0885e404047808 */ /* 0x000fe40004800000 */
[----:B------:R-:W-:Y:S02]  /*0d60*/  FSEL R2, R12, 1, P1 ;  /* 0x3f8000000c027808 */ /* 0x000fe40000800000 */
[----:B------:R-:W-:Y:S01]  /*0d70*/  FSEL R17, -R6, -0.16666662693023681641, !P1 ;  /* 0xbe2aaaa806117808 */ /* 0x000fe20004800100 */
[C---:B------:R-:W-:Y:S02]  /*0d80*/  FFMA R4, R5.reuse, R20, R4 ;  /* 0x0000001405047223 */ /* 0x040fe40000000004 */
[C---:B------:R-:W-:Y:S02]  /*0d90*/  FFMA R15, R5.reuse, R2, RZ ;  /* 0x00000002050f7223 */ /* 0x040fe400000000ff */
[----:B------:R-:W-:-:S04]  /*0da0*/  FFMA R4, R5, R4, R17 ;  /* 0x0000000405047223 */ /* 0x000fc80000000011 */
[----:B------:R-:W-:-:S04]  /*0db0*/  FFMA R2, R15, R4, R2 ;  /* 0x000000040f027223 */ /* 0x000fc80000000002 */
[----:B------:R-:W-:-:S04]  /*0dc0*/  @P2 FADD R2, RZ, -R2 ;  /* 0x80000002ff022221 */ /* 0x000fc80000000000 */
[-C--:B------:R-:W-:Y:S01]  /*0dd0*/  FMUL R5, R11, R2.reuse ;  /* 0x000000020b057220 */ /* 0x080fe20000400000 */
[----:B------:R-:W-:-:S03]  /*0de0*/  FMUL R2, R10, R2 ;  /* 0x000000020a027220 */ /* 0x000fc60000400000 */
[-C--:B------:R-:W-:Y:S01]  /*0df0*/  FFMA R5, R10, R7.reuse, -R5 ;  /* 0x000000070a057223 */ /* 0x080fe20000000805 */
[----:B------:R-:W-:-:S03]  /*0e00*/  FFMA R2, R11, R7, R2 ;  /* 0x000000070b027223 */ /* 0x000fc60000000002 */
[C-C-:B------:R-:W-:Y:S01]  /*0e10*/  FADD R4, R8.reuse, R5.reuse ;  /* 0x0000000508047221 */ /* 0x140fe20000000000 */
[----:B------:R-:W-:Y:S01]  /*0e20*/  FADD R8, R8, -R5 ;  /* 0x8000000508087221 */ /* 0x000fe20000000000 */
[C-C-:B------:R-:W-:Y:S01]  /*0e30*/  FADD R5, R9.reuse, R2.reuse ;  /* 0x0000000209057221 */ /* 0x140fe20000000000 */
[----:B------:R-:W-:-:S04]  /*0e40*/  FADD R9, R9, -R2 ;  /* 0x8000000209097221 */ /* 0x000fc80000000000 */
[----:B------:R1:W-:Y:S04]  /*0e50*/  STS.64 [R13], R4 ;  /* 0x000000040d007388 */ /* 0x0003e80000000a00 */
[----:B------:R1:W-:Y:S02]  /*0e60*/  STS.64 [R13+0x10], R8 ;  /* 0x000010080d007388 */ /* 0x0003e40000000a00 */
.L_x_1:
[----:B------:R-:W-:Y:S05]  /*0e70*/  BSYNC.RECONVERGENT B0 ;  /* 0x0000000000007941 */ /* 0x000fea0003800200 */
.L_x_0:
[----:B------:R-:W-:Y:S06]  /*0e80*/  BAR.SYNC.DEFER_BLOCKING 0x0 ;  /* 0x0000000000007b1d */ /* 0x000fec0000010000 */
[----:B------:R-:W-:Y:S04]  /*0e90*/  BSSY.RECONVERGENT B0, `(.L_x_8) ;  /* 0x00000b0000007945 */ /* 0x000fe80003800200 */
[----:B------:R-:W-:Y:S05]  /*0ea0*/  @P0 BRA `(.L_x_9) ;  /* 0x0000000800b80947 */ /* 0x000fea0003800000 */
[C---:B------:R-:W-:Y:S01]  /*0eb0*/  LOP3.LUT R2, R18.reuse, 0x3, RZ, 0xc0, !PT ;  /* 0x0000000312027812 */ /* 0x040fe200078ec0ff */
[----:B------:R-:W-:Y:S01]  /*0ec0*/  UMOV UR4, 0x54442d18 ;  /* 0x54442d1800047882 */ /* 0x000fe20000000000 */
[----:B------:R-:W-:Y:S01]  /*0ed0*/  UMOV UR5, 0x400921fb ;  /* 0x400921fb00057882 */ /* 0x000fe20000000000 */
[----:B------:R-:W-:Y:S01]  /*0ee0*/  SHF.L.U32 R7, R18, 0x1, RZ ;  /* 0x0000000112077819 */ /* 0x000fe200000006ff */
[----:B-1----:R-:W1:Y:S01]  /*0ef0*/  I2F.F64.U32 R4, R2 ;  /* 0x0000000200047312 */ /* 0x002e620000201800 */
[----:B------:R-:W-:Y:S02]  /*0f00*/  BSSY.RECONVERGENT B1, `(.L_x_10) ;  /* 0x0000046000017945 */ /* 0x000fe40003800200 */
[----:B------:R-:W-:-:S04]  /*0f10*/  LOP3.LUT R7, R7, 0x8, RZ, 0xc0, !PT ;  /* 0x0000000807077812 */ /* 0x000fc800078ec0ff */
[----:B------:R-:W-:-:S05]  /*0f20*/  LOP3.LUT R18, R7, 0x3, R18, 0xf8, !PT ;  /* 0x0000000307127812 */ /* 0x000fca00078ef812 */
[----:B------:R-:W-:Y:S01]  /*0f30*/  IMAD R13, R18, 0x8, R3 ;  /* 0x00000008120d7824 */ /* 0x000fe200078e0203 */
[----:B-1----:R-:W-:-:S04]  /*0f40*/  DMUL R4, R4, -UR4 ;  /* 0x8000000404047c28 */ /* 0x002fc80008000000 */
[----:B0-----:R0:W1:Y:S04]  /*0f50*/  LDS.64 R8, [R13] ;  /* 0x000000000d087984 */ /* 0x0010680000000a00 */
[----:B------:R0:W2:Y:S01]  /*0f60*/  LDS.64 R10, [R13+0x20] ;  /* 0x000020000d0a7984 */ /* 0x0000a20000000a00 */
[----:B------:R-:W-:-:S06]  /*0f70*/  DMUL R4, R4, 0.25 ;  /* 0x3fd0000004047828 */ /* 0x000fcc0000000000 */
[----:B------:R-:W3:Y:S02]  /*0f80*/  F2F.F32.F64 R16, R4 ;  /* 0x0000000400107310 */ /* 0x000ee40000301000 */
[C---:B---3--:R-:W-:Y:S01]  /*0f90*/  FMUL R6, R16.reuse, 0.63661974668502807617 ;  /* 0x3f22f98310067820 */ /* 0x048fe20000400000 */
[----:B------:R-:W-:-:S05]  /*0fa0*/  FSETP.GE.AND P1, PT, |R16|, 105615, PT ;  /* 0x47ce47801000780b */ /* 0x000fca0003f26200 */
[----:B------:R-:W3:Y:S02]  /*0fb0*/  F2I.NTZ R6, R6 ;  /* 0x0000000600067305 */ /* 0x000ee40000203100 */
[----:B---3--:R-:W-:Y:S01]  /*0fc0*/  I2FP.F32.S32 R7, R6 ;  /* 0x0000000600077245 */ /* 0x008fe20000201400 */
[----:B------:R-:W-:-:S04]  /*0fd0*/  IMAD.MOV.U32 R17, RZ, RZ, R6 ;  /* 0x000000ffff117224 */ /* 0x000fc800078e0006 */
[----:B------:R-:W-:-:S04]  /*0fe0*/  FFMA R2, R7, -1.5707962512969970703, R16 ;  /* 0xbfc90fda07027823 */ /* 0x000fc80000000010 */
[----:B------:R-:W-:-:S04]  /*0ff0*/  FFMA R2, R7, -7.5497894158615963534e-08, R2 ;  /* 0xb3a2216807027823 */ /* 0x000fc80000000002 */
[----:B------:R-:W-:-:S04]  /*1000*/  FFMA R12, R7, -5.3903029534742383927e-15, R2 ;  /* 0xa7c234c5070c7823 */ /* 0x000fc80000000002 */
[----:B------:R-:W-:Y:S01]  /*1010*/  IMAD.MOV.U32 R2, RZ, RZ, R12 ;  /* 0x000000ffff027224 */ /* 0x000fe200078e000c */
[----:B012---:R-:W-:Y:S06]  /*1020*/  @!P1 BRA `(.L_x_11) ;  /* 0x0000000000cc9947 */ /* 0x007fec0003800000 */
[----:B------:R-:W-:-:S13]  /*1030*/  FSETP.NEU.AND P2, PT, |R16|, +INF , PT ;  /* 0x7f8000001000780b */ /* 0x000fda0003f4d200 */
[----:B------:R-:W-:Y:S01]  /*1040*/  @!P2 FMUL R2, RZ, R16 ;  /* 0x00000010ff02a220 */ /* 0x000fe20000400000 */
[----:B------:R-:W-:Y:S01]  /*1050*/  @!P2 MOV R6, RZ ;  /* 0x000000ff0006a202 */ /* 0x000fe20000000f00 */
        /* <DEDUP_REMOVED lines=8> */
.L_x_12:
        /* <DEDUP_REMOVED lines=40> */
.L_x_11:
[----:B------:R-:W-:Y:S05]  /*1360*/  BSYNC.RECONVERGENT B1 ;  /* 0x0000000000017941 */ /* 0x000fea0003800200 */
.L_x_10:
[----:B------:R-:W-:Y:S01]  /*1370*/  LOP3.LUT R7, R6, 0x1, RZ, 0xc0, !PT ;  /* 0x0000000106077812 */ /* 0x000fe200078ec0ff */
[----:B------:R-:W-:Y:S02]  /*1380*/  IMAD.MOV.U32 R18, RZ, RZ, 0x37cbac00 ;  /* 0x37cbac00ff127424 */ /* 0x000fe400078e00ff */
[----:B------:R-:W-:Y:S01]  /*1390*/  FMUL R5, R2, R2 ;  /* 0x0000000202057220 */ /* 0x000fe20000400000 */
[----:B------:R-:W-:Y:S01]  /*13a0*/  IADD3 R14, PT, PT, R6, 0x1, RZ ;  /* 0x00000001060e7810 */ /* 0x000fe20007ffe0ff */
[----:B------:R-:W-:Y:S01]  /*13b0*/  IMAD.MOV.U32 R15, RZ, RZ, 0x3e2aaaa8 ;  /* 0x3e2aaaa8ff0f7424 */ /* 0x000fe200078e00ff */
[----:B------:R-:W-:Y:S01]  /*13c0*/  ISETP.NE.U32.AND P2, PT, R7, 0x1, PT ;  /* 0x000000010700780c */ /* 0x000fe20003f45070 */
[----:B------:R-:W-:Y:S01]  /*13d0*/  FFMA R4, R5, R18, -0.0013887860113754868507 ;  /* 0xbab607ed05047423 */ /* 0x000fe20000000012 */
[----:B------:R-:W-:Y:S01]  /*13e0*/  IMAD.MOV.U32 R7, RZ, RZ, 0x3c0885e4 ;  /* 0x3c0885e4ff077424 */ /* 0x000fe200078e00ff */
[----:B------:R-:W-:Y:S01]  /*13f0*/  LOP3.LUT P3, RZ, R14, 0x2, RZ, 0xc0, !PT ;  /* 0x000000020eff7812 */ /* 0x000fe2000786c0ff */
[----:B------:R-:W-:Y:S01]  /*1400*/  BSSY.RECONVERGENT B1, `(.L_x_13) ;  /* 0x000003e000017945 */ /* 0x000fe20003800200 */
[----:B------:R-:W-:-:S02]  /*1410*/  FSEL R2, R2, 1, !P2 ;  /* 0x3f80000002027808 */ /* 0x000fc40005000000 */
[----:B------:R-:W-:Y:S02]  /*1420*/  FSEL R4, R4, -0.00019574658654164522886, P2 ;  /* 0xb94d415304047808 */ /* 0x000fe40001000000 */
[----:B------:R-:W-:Y:S01]  /*1430*/  FSEL R6, R7, 0.041666727513074874878, !P2 ;  /* 0x3d2aaabb07067808 */ /* 0x000fe20005000000 */
[----:B------:R-:W-:Y:S01]  /*1440*/  FFMA R7, R5, R2, RZ ;  /* 0x0000000205077223 */ /* 0x000fe200000000ff */
[----:B------:R-:W-:-:S03]  /*1450*/  FSEL R15, -R15, -0.4999999701976776123, !P2 ;  /* 0xbeffffff0f0f7808 */ /* 0x000fc60005000100 */
[----:B------:R-:W-:-:S04]  /*1460*/  FFMA R4, R5, R4, R6 ;  /* 0x0000000405047223 */ /* 0x000fc80000000006 */
        /* <DEDUP_REMOVED lines=9> */
[----:B------:R-:W-:Y:S01]  /*1500*/  MOV R12, RZ ;  /* 0x000000ff000c7202 */ /* 0x000fe20000000f00 */
[----:B------:R-:W-:Y:S01]  /*1510*/  IMAD.MOV.U32 R2, RZ, RZ, R1 ;  /* 0x000000ffff027224 */ /* 0x000fe200078e0001 */
[----:B------:R-:W0:Y:S02]  /*1520*/  LDCU.64 UR8, c[0x4][URZ] ;  /* 0x01000000ff0877ac */ /* 0x000e240008000a00 */
[----:B------:R-:W-:Y:S01]  /*1530*/  LOP3.LUT R21, R4, 0x80000000, RZ, 0xfc, !PT ;  /* 0x8000000004157812 */ /* 0x000fe200078efcff */
[----:B------:R-:W-:Y:S01]  /*1540*/  UMOV UR5, URZ ;  /* 0x000000ff00057c82 */ /* 0x000fe20008000000 */
[----:B------:R-:W-:-:S05]  /*1550*/  UMOV UR4, URZ ;  /* 0x000000ff00047c82 */ /* 0x000fca0008000000 */
.L_x_15:
        /* <DEDUP_REMOVED lines=11> */
[----:B0-----:R-:W-:Y:S01]  /*1610*/  IADD3 R2, PT, PT, R2, 0x4, RZ ;  /* 0x0000000402027810 */ /* 0x001fe20007ffe0ff */
        /* <DEDUP_REMOVED lines=17> */
[C---:B------:R-:W-:Y:S01]  /*1730*/  SHF.L.W.U32.HI R4, R5.reuse, 0x2, R2 ;  /* 0x0000000205047819 */ /* 0x040fe20000010e02 */
[----:B------:R-:W-:-:S03]  /*1740*/  IMAD.SHL.U32 R5, R5, 0x4, RZ ;  /* 0x0000000405057824 */ /* 0x000fc600078e00ff */
[----:B------:R-:W-:Y:S02]  /*1750*/  SHF.R.S32.HI R6, RZ, 0x1f, R4 ;  /* 0x0000001fff067819 */ /* 0x000fe40000011404 */
        /* <DEDUP_REMOVED lines=8> */
.L_x_14:
[----:B------:R-:W-:Y:S05]  /*17e0*/  BSYNC.RECONVERGENT B1 ;  /* 0x0000000000017941 */ /* 0x000fea0003800200 */
.L_x_13:
[----:B------:R-:W-:Y:S01]  /*17f0*/  FMUL R5, R12, R12 ;  /* 0x0000000c0c057220 */ /* 0x000fe20000400000 */
[----:B------:R-:W-:Y:S01]  /*1800*/  LOP3.LUT R2, R17, 0x1, RZ, 0xc0, !PT ;  /* 0x0000000111027812 */ /* 0x000fe200078ec0ff */
[----:B------:R-:W-:Y:S01]  /*1810*/  IMAD.MOV.U32 R6, RZ, RZ, 0x3effffff ;  /* 0x3effffffff067424 */ /* 0x000fe200078e00ff */
[----:B------:R-:W-:Y:S01]  /*1820*/  MOV R4, 0x3d2aaabb ;  /* 0x3d2aaabb00047802 */ /* 0x000fe20000000f00 */
[----:B------:R-:W-:Y:S01]  /*1830*/  FFMA R18, R5, R18, -0.0013887860113754868507 ;  /* 0xbab607ed05127423 */ /* 0x000fe20000000012 */
[----:B------:R-:W-:Y:S02]  /*1840*/  ISETP.NE.U32.AND P1, PT, R2, 0x1, PT ;  /* 0x000000010200780c */ /* 0x000fe40003f25070 */
[----:B------:R-:W-:Y:S02]  /*1850*/  LOP3.LUT P2, RZ, R17, 0x2, RZ, 0xc0, !PT ;  /* 0x0000000211ff7812 */ /* 0x000fe4000784c0ff */
[----:B------:R-:W-:Y:S02]  /*1860*/  FSEL R18, R18, -0.00019574658654164522886, !P1 ;  /* 0xb94d415312127808 */ /* 0x000fe40004800000 */
[----:B------:R-:W-:-:S02]  /*1870*/  FSEL R4, R4, 0.0083327032625675201416, !P1 ;  /* 0x3c0885e404047808 */ /* 0x000fc40004800000 */
        /* <DEDUP_REMOVED lines=17> */
.L_x_9:
[----:B------:R-:W-:Y:S05]  /*1990*/  BSYNC.RECONVERGENT B0 ;  /* 0x0000000000007941 */ /* 0x000fea0003800200 */
.L_x_8:
[----:B------:R-:W-:Y:S01]  /*19a0*/  BAR.SYNC.DEFER_BLOCKING 0x0 ;  /* 0x0000000000007b1d */ /* 0x000fe20000010000 */
[----:B-12---:R-:W-:-:S05]  /*19b0*/  IMAD.MOV.U32 R4, RZ, RZ, -0x8 ;  /* 0xfffffff8ff047424 */ /* 0x006fca00078e00ff */
[----:B------:R-:W-:Y:S04]  /*19c0*/  BSSY.RECONVERGENT B0, `(.L_x_16) ;  /* 0x00000ad000007945 */ /* 0x000fe80003800200 */
[----:B------:R-:W-:Y:S05]  /*19d0*/  @P0 BRA `(.L_x_17) ;  /* 0x0000000800ac0947 */ /* 0x000fea0003800000 */
[----:B------:R-:W1:Y:S01]  /*19e0*/  I2F.F64.U32 R4, R0 ;  /* 0x0000000000047312 */ /* 0x000e620000201800 */
[----:B------:R-:W-:Y:S01]  /*19f0*/  UMOV UR4, 0x54442d18 ;  /* 0x54442d1800047882 */ /* 0x000fe20000000000 */
[----:B------:R-:W-:Y:S01]  /*1a00*/  UMOV UR5, 0x400921fb ;  /* 0x400921fb00057882 */ /* 0x000fe20000000000 */
[----:B------:R-:W-:Y:S01]  /*1a10*/  IMAD R13, R0, 0x8, R3 ;  /* 0x00000008000d7824 */ /* 0x000fe200078e0203 */
[----:B------:R-:W-:Y:S04]  /*1a20*/  BSSY.RECONVERGENT B1, `(.L_x_18) ;  /* 0x0000043000017945 */ /* 0x000fe80003800200 */
[----:B0-----:R0:W2:Y:S04]  /*1a30*/  LDS.64 R8, [R13] ;  /* 0x000000000d087984 */ /* 0x0010a80000000a00 */
[----:B------:R0:W3:Y:S01]  /*1a40*/  LDS.64 R10, [R13+0x40] ;  /* 0x000040000d0a7984 */ /* 0x0000e20000000a00 */
[----:B-1----:R-:W-:-:S08]  /*1a50*/  DMUL R4, R4, -UR4 ;  /* 0x8000000404047c28 */ /* 0x002fd00008000000 */
[----:B------:R-:W-:-:S06]  /*1a60*/  DMUL R4, R4, 0.125 ;  /* 0x3fc0000004047828 */ /* 0x000fcc0000000000 */
[----:B------:R-:W1:Y:S02]  /*1a70*/  F2F.F32.F64 R16, R4 ;  /* 0x0000000400107310 */ /* 0x000e640000301000 */
[C---:B-1----:R-:W-:Y:S01]  /*1a80*/  FMUL R2, R16.reuse, 0.63661974668502807617 ;  /* 0x3f22f98310027820 */ /* 0x042fe20000400000 */
[----:B------:R-:W-:-:S05]  /*1a90*/  FSETP.GE.AND P0, PT, |R16|, 105615, PT ;  /* 0x47ce47801000780b */ /* 0x000fca0003f06200 */
[----:B------:R-:W1:Y:S02]  /*1aa0*/  F2I.NTZ R2, R2 ;  /* 0x0000000200027305 */ /* 0x000e640000203100 */
[-C--:B-1----:R-:W-:Y:S02]  /*1ab0*/  I2FP.F32.S32 R7, R2.reuse ;  /* 0x0000000200077245 */ /* 0x082fe40000201400 */
[----:B------:R-:W-:-:S03]  /*1ac0*/  MOV R17, R2 ;  /* 0x0000000200117202 */ /* 0x000fc60000000f00 */
[----:B------:R-:W-:-:S04]  /*1ad0*/  FFMA R6, R7, -1.5707962512969970703, R16 ;  /* 0xbfc90fda07067823 */ /* 0x000fc80000000010 */
[----:B------:R-:W-:-:S04]  /*1ae0*/  FFMA R6, R7, -7.5497894158615963534e-08, R6 ;  /* 0xb3a2216807067823 */ /* 0x000fc80000000006 */
[----:B------:R-:W-:-:S04]  /*1af0*/  FFMA R12, R7, -5.3903029534742383927e-15, R6 ;  /* 0xa7c234c5070c7823 */ /* 0x000fc80000000006 */
[----:B------:R-:W-:Y:S01]  /*1b00*/  IMAD.MOV.U32 R4, RZ, RZ, R12 ;  /* 0x000000ffff047224 */ /* 0x000fe200078e000c */
[----:B0-23--:R-:W-:Y:S06]  /*1b10*/  @!P0 BRA `(.L_x_19) ;  /* 0x0000000000cc8947 */ /* 0x00dfec0003800000 */
[----:B------:R-:W-:-:S13]  /*1b20*/  FSETP.NEU.AND P1, PT, |R16|, +INF , PT ;  /* 0x7f8000001000780b */ /* 0x000fda0003f2d200 */
[----:B------:R-:W-:Y:S01]  /*1b30*/  @!P1 FMUL R4, RZ, R16 ;  /* 0x00000010ff049220 */ /* 0x000fe20000400000 */
[----:B------:R-:W-:Y:S01]  /*1b40*/  @!P1 IMAD.MOV.U32 R2, RZ, RZ, RZ ;  /* 0x000000ffff029224 */ /* 0x000fe200078e00ff */
[----:B------:R-:W-:Y:S06]  /*1b50*/  @!P1 BRA `(.L_x_19) ;  /* 0x0000000000bc9947 */ /* 0x000fec0003800000 */
[----:B------:R-:W-:Y:S02]  /*1b60*/  IMAD.SHL.U32 R4, R16, 0x100, RZ ;  /* 0x0000010010047824 */ /* 0x000fe400078e00ff */
[----:B------:R-:W-:Y:S02]  /*1b70*/  HFMA2 R6, -RZ, RZ, 0, 0 ;  /* 0x00000000ff067431 */ /* 0x000fe400000001ff */
[----:B------:R-:W-:Y:S01]  /*1b80*/  IMAD.MOV.U32 R2, RZ, RZ, R1 ;  /* 0x000000ffff027224 */ /* 0x000fe200078e0001 */
[----:B------:R-:W0:Y:S01]  /*1b90*/  LDCU.64 UR8, c[0x4][URZ] ;  /* 0x01000000ff0877ac */ /* 0x000e220008000a00 */
[----:B------:R-:W-:Y:S01]  /*1ba0*/  LOP3.LUT R7, R4, 0x80000000, RZ, 0xfc, !PT ;  /* 0x8000000004077812 */ /* 0x000fe200078efcff */
[----:B------:R-:W-:Y:S01]  /*1bb0*/  UMOV UR5, URZ ;  /* 0x000000ff00057c82 */ /* 0x000fe20008000000 */
[----:B------:R-:W-:-:S05]  /*1bc0*/  UMOV UR4, URZ ;  /* 0x000000ff00047c82 */ /* 0x000fca0008000000 */
.L_x_20:
        /* <DEDUP_REMOVED lines=27> */
[----:B---3--:R-:W-:-:S04]  /*1d80*/  @P1 SHF.L.W.U32.HI R4, R7, R2, R4 ;  /* 0x0000000207041219 */ /* 0x008fc80000010e04 */
[C---:B------:R-:W-:Y:S01]  /*1d90*/  SHF.L.W.U32.HI R2, R4.reuse, 0x2, R5 ;  /* 0x0000000204027819 */ /* 0x040fe20000010e05 */
[----:B------:R-:W-:-:S03]  /*1da0*/  IMAD.SHL.U32 R4, R4, 0x4, RZ ;  /* 0x0000000404047824 */ /* 0x000fc600078e00ff */
[----:B------:R-:W-:Y:S02]  /*1db0*/  SHF.R.S32.HI R7, RZ, 0x1f, R2 ;  /* 0x0000001fff077819 */ /* 0x000fe40000011402 */
[----:B------:R-:W-:Y:S02]  /*1dc0*/  ISETP.GE.AND P1, PT, R2, RZ, PT ;  /* 0x000000ff0200720c */ /* 0x000fe40003f26270 */
[C---:B------:R-:W-:Y:S02]  /*1dd0*/  LOP3.LUT R14, R7.reuse, R4, RZ, 0x3c, !PT ;  /* 0x00000004070e7212 */ /* 0x040fe400078e3cff */
[----:B------:R-:W-:Y:S02]  /*1de0*/  LOP3.LUT R15, R7, R2, RZ, 0x3c, !PT ;  /* 0x00000002070f7212 */ /* 0x000fe400078e3cff */
[----:B------:R-:W-:-:S04]  /*1df0*/  SHF.R.U32.HI R2, RZ, 0x1e, R5 ;  /* 0x0000001eff027819 */ /* 0x000fc80000011605 */
[----:B------:R-:W1:Y:S01]  /*1e00*/  I2F.F64.S64 R14, R14 ;  /* 0x0000000e000e7312 */ /* 0x000e620000301c00 */
[----:B------:R-:W-:Y:S01]  /*1e10*/  IMAD.IADD R2, R7, 0x1, -R2 ;  /* 0x0000000107027824 */ /* 0x000fe200078e0a02 */
[----:B-1----:R-:W-:-:S10]  /*1e20*/  DMUL R20, R14, UR4 ;  /* 0x000000040e147c28 */ /* 0x002fd40008000000 */
[----:B------:R-:W1:Y:S02]  /*1e30*/  F2F.F32.F64 R20, R20 ;  /* 0x0000001400147310 */ /* 0x000e640000301000 */
[----:B01----:R-:W-:-:S07]  /*1e40*/  FSEL R4, R20, -R20, !P1 ;  /* 0x8000001414047208 */ /* 0x003fce0004800000 */
.L_x_19:
[----:B------:R-:W-:Y:S05]  /*1e50*/  BSYNC.RECONVERGENT B1 ;  /* 0x0000000000017941 */ /* 0x000fea0003800200 */
.L_x_18:
[----:B------:R-:W-:Y:S01]  /*1e60*/  MOV R18, 0x37cbac00 ;  /* 0x37cbac0000127802 */ /* 0x000fe20000000f00 */
[----:B------:R-:W-:Y:S01]  /*1e70*/  FMUL R5, R4, R4 ;  /* 0x0000000404057220 */ /* 0x000fe20000400000 */
[C---:B------:R-:W-:Y:S01]  /*1e80*/  LOP3.LUT R7, R2.reuse, 0x1, RZ, 0xc0, !PT ;  /* 0x0000000102077812 */ /* 0x040fe200078ec0ff */
[----:B------:R-:W-:Y:S01]  /*1e90*/  IMAD.MOV.U32 R14, RZ, RZ, 0x3c0885e4 ;  /* 0x3c0885e4ff0e7424 */ /* 0x000fe200078e00ff */
[----:B------:R-:W-:Y:S01]  /*1ea0*/  BSSY.RECONVERGENT B1, `(.L_x_21) ;  /* 0x0000043000017945 */ /* 0x000fe20003800200 */
[----:B------:R-:W-:Y:S01]  /*1eb0*/  FFMA R6, R5, R18, -0.0013887860113754868507 ;  /* 0xbab607ed05067423 */ /* 0x000fe20000000012 */
[----:B------:R-:W-:Y:S01]  /*1ec0*/  ISETP.NE.U32.AND P1, PT, R7, 0x1, PT ;  /* 0x000000010700780c */ /* 0x000fe20003f25070 */
[----:B------:R-:W-:Y:S02]  /*1ed0*/  VIADD R2, R2, 0x1 ;  /* 0x0000000102027836 */ /* 0x000fe40000000000 */
[----:B------:R-:W-:Y:S01]  /*1ee0*/  IMAD.MOV.U32 R15, RZ, RZ, 0x3e2aaaa8 ;  /* 0x3e2aaaa8ff0f7424 */ /* 0x000fe200078e00ff */
[----:B------:R-:W-:-:S02]  /*1ef0*/  FSEL R6, R6, -0.00019574658654164522886, P1 ;  /* 0xb94d415306067808 */ /* 0x000fc40000800000 */
[----:B------:R-:W-:Y:S02]  /*1f00*/  FSEL R14, R14, 0.041666727513074874878, !P1 ;  /* 0x3d2aaabb0e0e7808 */ /* 0x000fe40004800000 */
[----:B------:R-:W-:Y:S02]  /*1f10*/  LOP3.LUT P2, RZ, R2, 0x2, RZ, 0xc0, !PT ;  /* 0x0000000202ff7812 */ /* 0x000fe4000784c0ff */
[----:B------:R-:W-:Y:S01]  /*1f20*/  FSEL R2, R4, 1, !P1 ;  /* 0x3f80000004027808 */ /* 0x000fe20004800000 */
[----:B------:R-:W-:Y:S01]  /*1f30*/  FFMA R6, R5, R6, R14 ;  /* 0x0000000605067223 */ /* 0x000fe2000000000e */
[----:B------:R-:W-:-:S03]  /*1f40*/  FSEL R15, -R15, -0.4999999701976776123, !P1 ;  /* 0xbeffffff0f0f7808 */ /* 0x000fc60004800100 */
[C---:B------:R-:W-:Y:S02]  /*1f50*/  FFMA R7, R5.reuse, R2, RZ ;  /* 0x0000000205077223 */ /* 0x040fe400000000ff */
[----:B------:R-:W-:-:S04]  /*1f60*/  FFMA R6, R5, R6, R15 ;  /* 0x0000000605067223 */ /* 0x000fc8000000000f */
[----:B------:R-:W-:-:S04]  /*1f70*/  FFMA R7, R7, R6, R2 ;  /* 0x0000000607077223 */ /* 0x000fc80000000002 */
[----:B------:R-:W-:Y:S01]  /*1f80*/  @P2 FADD R7, RZ, -R7 ;  /* 0x80000007ff072221 */ /* 0x000fe20000000000 */
[----:B------:R-:W-:Y:S06]  /*1f90*/  @!P0 BRA `(.L_x_22) ;  /* 0x0000000000cc8947 */ /* 0x000fec0003800000 */
        /* <DEDUP_REMOVED lines=11> */
.L_x_23:
        /* <DEDUP_REMOVED lines=40> */
.L_x_22:
[----:B------:R-:W-:Y:S05]  /*22d0*/  BSYNC.RECONVERGENT B1 ;  /* 0x0000000000017941 */ /* 0x000fea0003800200 */
.L_x_21:
        /* <DEDUP_REMOVED lines=14> */
[----:B------:R-:W-:Y:S01]  /*23c0*/  FFMA R2, R15, R4, R2 ;  /* 0x000000040f027223 */ /* 0x000fe20000000002 */
[----:B------:R-:W-:-:S03]  /*23d0*/  MOV R4, 0x8 ;  /* 0x0000000800047802 */ /* 0x000fc60000000f00 */
[----:B------:R-:W-:-:S04]  /*23e0*/  @P1 FADD R2, RZ, -R2 ;  /* 0x80000002ff021221 */ /* 0x000fc80000000000 */
[-C--:B------:R-:W-:Y:S01]  /*23f0*/  FMUL R5, R11, R2.reuse ;  /* 0x000000020b057220 */ /* 0x080fe20000400000 */
[----:B------:R-:W-:-:S03]  /*2400*/  FMUL R2, R10, R2 ;  /* 0x000000020a027220 */ /* 0x000fc60000400000 */
[-C--:B------:R-:W-:Y:S01]  /*2410*/  FFMA R5, R10, R7.reuse, -R5 ;  /* 0x000000070a057223 */ /* 0x080fe20000000805 */
[----:B------:R-:W-:-:S03]  /*2420*/  FFMA R2, R11, R7, R2 ;  /* 0x000000070b027223 */ /* 0x000fc60000000002 */
[C-C-:B------:R-:W-:Y:S01]  /*2430*/  FADD R6, R8.reuse, R5.reuse ;  /* 0x0000000508067221 */ /* 0x140fe20000000000 */
[C-C-:B------:R-:W-:Y:S01]  /*2440*/  FADD R7, R9.reuse, R2.reuse ;  /* 0x0000000209077221 */ /* 0x140fe20000000000 */
[----:B------:R-:W-:Y:S01]  /*2450*/  FADD R8, R8, -R5 ;  /* 0x8000000508087221 */ /* 0x000fe20000000000 */
[----:B------:R-:W-:-:S03]  /*2460*/  FADD R9, R9, -R2 ;  /* 0x8000000209097221 */ /* 0x000fc60000000000 */
[----:B------:R1:W-:Y:S04]  /*2470*/  STS.64 [R13], R6 ;  /* 0x000000060d007388 */ /* 0x0003e80000000a00 */
[----:B------:R1:W-:Y:S02]  /*2480*/  STS.64 [R13+0x40], R8 ;  /* 0x000040080d007388 */ /* 0x0003e40000000a00 */
.L_x_17:
[----:B------:R-:W-:Y:S05]  /*2490*/  BSYNC.RECONVERGENT B0 ;  /* 0x0000000000007941 */ /* 0x000fea0003800200 */
.L_x_16:
[----:B------:R-:W-:Y:S01]  /*24a0*/  BAR.SYNC.DEFER_BLOCKING 0x0 ;  /* 0x0000000000007b1d */ /* 0x000fe20000010000 */
[----:B-1----:R-:W-:Y:S02]  /*24b0*/  IMAD R6, R0, 0x8, R3 ;  /* 0x0000000800067824 */ /* 0x002fe400078e0203 */
[----:B------:R-:W-:-:S05]  /*24c0*/  IMAD.IADD R19, R19, 0x1, R4 ;  /* 0x0000000113137824 */ /* 0x000fca00078e0204 */
[----:B------:R-:W1:Y:S01]  /*24d0*/  LDC.64 R2, c[0x0][0x388] ;  /* 0x0000e200ff027b82 */ /* 0x000e620000000a00 */
[----:B------:R-:W2:Y:S01]  /*24e0*/  LDS.64 R6, [R6] ;  /* 0x0000000006067984 */ /* 0x000ea20000000a00 */
[----:B-1----:R-:W-:-:S05]  /*24f0*/  IMAD.WIDE R2, R19, 0x8, R2 ;  /* 0x0000000813027825 */ /* 0x002fca00078e0202 */
[----:B--2---:R-:W-:Y:S01]  /*2500*/  STG.E.64 desc[UR6][R2.64], R6 ;  /* 0x0000000602007986 */ /* 0x004fe2000c101b06 */
[----:B------:R-:W-:Y:S05]  /*2510*/  EXIT ;  /* 0x000000000000794d */ /* 0x000fea0003800000 */
.L_x_24:
[----:B------:R-:W-:-:S00]  /*2520*/  BRA `(.L_x_24) ;  /* 0xfffffffc00fc7947 */ /* 0x000fc0000383ffff */
[----:B------:R-:W-:-:S00]  /*2530*/  NOP ;  /* 0x0000000000007918 */ /* 0x000fc00000000000 */
        /* <DEDUP_REMOVED lines=12> */
.L_x_25:


//--------------------- .nv.global.init           --------------------------
	.section	.nv.global.init,"aw",@progbits
	.align	4
.nv.global.init:
	.type		__cudart_i2opi_f,@object
	.size		__cudart_i2opi_f,(.L_0 - __cudart_i2opi_f)
__cudart_i2opi_f:
        /*0000*/ 	.byte	0x41, 0x90, 0x43, 0x3c, 0x99, 0x95, 0x62, 0xdb, 0xc0, 0xdd, 0x34, 0xf5, 0xd1, 0x57, 0x27, 0xfc
        /*0010*/ 	.byte	0x29, 0x15, 0x44, 0x4e, 0x6e, 0x83, 0xf9, 0xa2
.L_0:


//--------------------- .nv.shared._ZN8CudaCalc21fft16_shared2d_kernelEPK6float2PS0_i --------------------------
	.section	.nv.shared._ZN8CudaCalc21fft16_shared2d_kernelEPK6float2PS0_i,"aw",@nobits
	.sectionflags	@""
	.align	8
.nv.shared._ZN8CudaCalc21fft16_shared2d_kernelEPK6float2PS0_i:
	.zero		9216


//--------------------- .nv.shared.reserved.0     --------------------------
	.section	.nv.shared.reserved.0,"aw",@nobits
	.weak		__nv_reservedSMEM_offset_0_alias
	.size		__nv_reservedSMEM_offset_0_alias, 0, 64
	.other		__nv_reservedSMEM_offset_0_alias,@"STO_CUDA_RESERVED_SHARED STV_DEFAULT"
__nv_reservedSMEM_offset_0_alias:
	.zero		0
	.zero		64


//--------------------- .nv.constant0._ZN8CudaCalc21fft16_shared2d_kernelEPK6float2PS0_i --------------------------
	.section	.nv.constant0._ZN8CudaCalc21fft16_shared2d_kernelEPK6float2PS0_i,"a",@progbits
	.sectionflags	@""
	.align	4
.nv.constant0._ZN8CudaCalc21fft16_shared2d_kernelEPK6float2PS0_i:
	.zero		916


//--------------------- SYMBOLS --------------------------

	.type		.nv.reservedSmem.offset0,@object
	.size		.nv.reservedSmem.offset0,0x4
	.type		.nv.reservedSmem.cap,@object
	.size		.nv.reservedSmem.cap,0x4
